//
// Generated by NVIDIA NVVM Compiler
//
// Compiler Build ID: CL-36424714
// Cuda compilation tools, release 13.0, V13.0.88
// Based on NVVM 20.0.0
//

.version 9.0
.target sm_100
.address_size 64

	// .globl	_Z12naive_conv2dPfS_S_iiiiiii
// _ZZ13shared_conv2dPfS_S_iiiiiiiE12shared_input has been demoted
// _ZZ13shared_conv2dPfS_S_iiiiiiiE13shared_kernel has been demoted

.visible .entry _Z12naive_conv2dPfS_S_iiiiiii(
	.param .u64 .ptr .align 1 _Z12naive_conv2dPfS_S_iiiiiii_param_0,
	.param .u64 .ptr .align 1 _Z12naive_conv2dPfS_S_iiiiiii_param_1,
	.param .u64 .ptr .align 1 _Z12naive_conv2dPfS_S_iiiiiii_param_2,
	.param .u32 _Z12naive_conv2dPfS_S_iiiiiii_param_3,
	.param .u32 _Z12naive_conv2dPfS_S_iiiiiii_param_4,
	.param .u32 _Z12naive_conv2dPfS_S_iiiiiii_param_5,
	.param .u32 _Z12naive_conv2dPfS_S_iiiiiii_param_6,
	.param .u32 _Z12naive_conv2dPfS_S_iiiiiii_param_7,
	.param .u32 _Z12naive_conv2dPfS_S_iiiiiii_param_8,
	.param .u32 _Z12naive_conv2dPfS_S_iiiiiii_param_9
)
{
	.reg .pred 	%p<91>;
	.reg .b32 	%r<71>;
	.reg .b32 	%f<99>;
	.reg .b64 	%rd<40>;

	ld.param.u64 	%rd9, [_Z12naive_conv2dPfS_S_iiiiiii_param_0];
	ld.param.u64 	%rd10, [_Z12naive_conv2dPfS_S_iiiiiii_param_1];
	ld.param.u64 	%rd8, [_Z12naive_conv2dPfS_S_iiiiiii_param_2];
	ld.param.u32 	%r24, [_Z12naive_conv2dPfS_S_iiiiiii_param_3];
	ld.param.u32 	%r25, [_Z12naive_conv2dPfS_S_iiiiiii_param_4];
	ld.param.u32 	%r30, [_Z12naive_conv2dPfS_S_iiiiiii_param_5];
	ld.param.u32 	%r26, [_Z12naive_conv2dPfS_S_iiiiiii_param_6];
	ld.param.u32 	%r27, [_Z12naive_conv2dPfS_S_iiiiiii_param_7];
	ld.param.u32 	%r28, [_Z12naive_conv2dPfS_S_iiiiiii_param_8];
	ld.param.u32 	%r29, [_Z12naive_conv2dPfS_S_iiiiiii_param_9];
	cvta.to.global.u64 	%rd1, %rd10;
	cvta.to.global.u64 	%rd2, %rd9;
	mov.u32 	%r32, %ctaid.x;
	mov.u32 	%r33, %ntid.x;
	mov.u32 	%r34, %tid.x;
	mad.lo.s32 	%r1, %r32, %r33, %r34;
	mov.u32 	%r35, %ctaid.y;
	mov.u32 	%r36, %ntid.y;
	mov.u32 	%r37, %tid.y;
	mad.lo.s32 	%r38, %r35, %r36, %r37;
	setp.ge.s32 	%p2, %r1, %r26;
	setp.ge.s32 	%p3, %r38, %r30;
	or.pred  	%p4, %p2, %p3;
	@%p4 bra 	$L__BB0_45;
	setp.lt.s32 	%p5, %r27, 1;
	mov.f32 	%f77, 0f00000000;
	@%p5 bra 	$L__BB0_44;
	mul.lo.s32 	%r40, %r28, %r1;
	sub.s32 	%r3, %r40, %r29;
	mul.lo.s32 	%r41, %r28, %r38;
	sub.s32 	%r4, %r41, %r29;
	and.b32  	%r5, %r27, 7;
	and.b32  	%r6, %r27, 3;
	and.b32  	%r7, %r27, 2147483640;
	and.b32  	%r8, %r27, 1;
	mov.f32 	%f77, 0f00000000;
	mov.b32 	%r66, 0;
$L__BB0_3:
	setp.lt.u32 	%p6, %r27, 8;
	add.s32 	%r43, %r4, %r66;
	setp.gt.s32 	%p7, %r43, -1;
	setp.lt.s32 	%p8, %r43, %r24;
	and.pred  	%p1, %p7, %p8;
	mul.lo.s32 	%r10, %r43, %r25;
	mul.lo.s32 	%r11, %r66, %r27;
	mov.b32 	%r69, 0;
	@%p6 bra 	$L__BB0_22;
	mov.b32 	%r67, 0;
	cvt.u64.u32 	%rd14, %r11;
$L__BB0_5:
	.pragma "nounroll";
	add.s32 	%r13, %r3, %r67;
	setp.gt.s32 	%p9, %r13, -1;
	setp.lt.s32 	%p10, %r13, %r25;
	and.pred  	%p11, %p9, %p10;
	and.pred  	%p12, %p11, %p1;
	add.s32 	%r45, %r13, %r10;
	mul.wide.s32 	%rd11, %r45, 4;
	add.s64 	%rd3, %rd2, %rd11;
	not.pred 	%p13, %p12;
	@%p13 bra 	$L__BB0_7;
	ld.global.f32 	%f43, [%rd3];
	add.s32 	%r46, %r67, %r11;
	mul.wide.u32 	%rd12, %r46, 4;
	add.s64 	%rd13, %rd1, %rd12;
	ld.global.f32 	%f44, [%rd13];
	fma.rn.f32 	%f77, %f43, %f44, %f77;
$L__BB0_7:
	add.s32 	%r47, %r13, 1;
	setp.gt.s32 	%p14, %r47, -1;
	setp.lt.s32 	%p15, %r47, %r25;
	and.pred  	%p16, %p14, %p15;
	and.pred  	%p17, %p16, %p1;
	cvt.u64.u32 	%rd15, %r67;
	add.s64 	%rd16, %rd15, %rd14;
	shl.b64 	%rd17, %rd16, 2;
	add.s64 	%rd4, %rd1, %rd17;
	not.pred 	%p18, %p17;
	@%p18 bra 	$L__BB0_9;
	ld.global.f32 	%f45, [%rd3+4];
	ld.global.f32 	%f46, [%rd4+4];
	fma.rn.f32 	%f77, %f45, %f46, %f77;
$L__BB0_9:
	add.s32 	%r48, %r13, 2;
	setp.gt.s32 	%p19, %r48, -1;
	setp.lt.s32 	%p20, %r48, %r25;
	and.pred  	%p21, %p19, %p20;
	and.pred  	%p22, %p21, %p1;
	not.pred 	%p23, %p22;
	@%p23 bra 	$L__BB0_11;
	ld.global.f32 	%f47, [%rd3+8];
	ld.global.f32 	%f48, [%rd4+8];
	fma.rn.f32 	%f77, %f47, %f48, %f77;
$L__BB0_11:
	add.s32 	%r49, %r13, 3;
	setp.gt.s32 	%p24, %r49, -1;
	setp.lt.s32 	%p25, %r49, %r25;
	and.pred  	%p26, %p24, %p25;
	and.pred  	%p27, %p26, %p1;
	not.pred 	%p28, %p27;
	@%p28 bra 	$L__BB0_13;
	ld.global.f32 	%f49, [%rd3+12];
	ld.global.f32 	%f50, [%rd4+12];
	fma.rn.f32 	%f77, %f49, %f50, %f77;
$L__BB0_13:
	add.s32 	%r50, %r13, 4;
	setp.gt.s32 	%p29, %r50, -1;
	setp.lt.s32 	%p30, %r50, %r25;
	and.pred  	%p31, %p29, %p30;
	and.pred  	%p32, %p31, %p1;
	not.pred 	%p33, %p32;
	@%p33 bra 	$L__BB0_15;
	ld.global.f32 	%f51, [%rd3+16];
	ld.global.f32 	%f52, [%rd4+16];
	fma.rn.f32 	%f77, %f51, %f52, %f77;
$L__BB0_15:
	add.s32 	%r51, %r13, 5;
	setp.gt.s32 	%p34, %r51, -1;
	setp.lt.s32 	%p35, %r51, %r25;
	and.pred  	%p36, %p34, %p35;
	and.pred  	%p37, %p36, %p1;
	not.pred 	%p38, %p37;
	@%p38 bra 	$L__BB0_17;
	ld.global.f32 	%f53, [%rd3+20];
	ld.global.f32 	%f54, [%rd4+20];
	fma.rn.f32 	%f77, %f53, %f54, %f77;
$L__BB0_17:
	add.s32 	%r52, %r13, 6;
	setp.gt.s32 	%p39, %r52, -1;
	setp.lt.s32 	%p40, %r52, %r25;
	and.pred  	%p41, %p39, %p40;
	and.pred  	%p42, %p41, %p1;
	not.pred 	%p43, %p42;
	@%p43 bra 	$L__BB0_19;
	ld.global.f32 	%f55, [%rd3+24];
	ld.global.f32 	%f56, [%rd4+24];
	fma.rn.f32 	%f77, %f55, %f56, %f77;
$L__BB0_19:
	add.s32 	%r53, %r13, 7;
	setp.gt.s32 	%p44, %r53, -1;
	setp.lt.s32 	%p45, %r53, %r25;
	and.pred  	%p46, %p44, %p45;
	and.pred  	%p47, %p46, %p1;
	not.pred 	%p48, %p47;
	@%p48 bra 	$L__BB0_21;
	ld.global.f32 	%f57, [%rd3+28];
	ld.global.f32 	%f58, [%rd4+28];
	fma.rn.f32 	%f77, %f57, %f58, %f77;
$L__BB0_21:
	add.s32 	%r67, %r67, 8;
	setp.ne.s32 	%p49, %r67, %r7;
	mov.u32 	%r69, %r7;
	@%p49 bra 	$L__BB0_5;
$L__BB0_22:
	setp.eq.s32 	%p50, %r5, 0;
	@%p50 bra 	$L__BB0_43;
	add.s32 	%r54, %r5, -1;
	setp.lt.u32 	%p51, %r54, 3;
	@%p51 bra 	$L__BB0_33;
	add.s32 	%r16, %r3, %r69;
	setp.gt.s32 	%p52, %r16, -1;
	setp.lt.s32 	%p53, %r16, %r25;
	and.pred  	%p54, %p52, %p53;
	and.pred  	%p55, %p54, %p1;
	add.s32 	%r55, %r16, %r10;
	mul.wide.s32 	%rd18, %r55, 4;
	add.s64 	%rd5, %rd2, %rd18;
	not.pred 	%p56, %p55;
	@%p56 bra 	$L__BB0_26;
	ld.global.f32 	%f60, [%rd5];
	add.s32 	%r56, %r69, %r11;
	mul.wide.u32 	%rd19, %r56, 4;
	add.s64 	%rd20, %rd1, %rd19;
	ld.global.f32 	%f61, [%rd20];
	fma.rn.f32 	%f77, %f60, %f61, %f77;
$L__BB0_26:
	add.s32 	%r57, %r16, 1;
	setp.gt.s32 	%p57, %r57, -1;
	setp.lt.s32 	%p58, %r57, %r25;
	and.pred  	%p59, %p57, %p58;
	and.pred  	%p60, %p59, %p1;
	cvt.u64.u32 	%rd21, %r11;
	cvt.u64.u32 	%rd22, %r69;
	add.s64 	%rd23, %rd22, %rd21;
	shl.b64 	%rd24, %rd23, 2;
	add.s64 	%rd6, %rd1, %rd24;
	not.pred 	%p61, %p60;
	@%p61 bra 	$L__BB0_28;
	ld.global.f32 	%f62, [%rd5+4];
	ld.global.f32 	%f63, [%rd6+4];
	fma.rn.f32 	%f77, %f62, %f63, %f77;
$L__BB0_28:
	add.s32 	%r58, %r16, 2;
	setp.gt.s32 	%p62, %r58, -1;
	setp.lt.s32 	%p63, %r58, %r25;
	and.pred  	%p64, %p62, %p63;
	and.pred  	%p65, %p64, %p1;
	not.pred 	%p66, %p65;
	@%p66 bra 	$L__BB0_30;
	ld.global.f32 	%f64, [%rd5+8];
	ld.global.f32 	%f65, [%rd6+8];
	fma.rn.f32 	%f77, %f64, %f65, %f77;
$L__BB0_30:
	add.s32 	%r59, %r16, 3;
	setp.gt.s32 	%p67, %r59, -1;
	setp.lt.s32 	%p68, %r59, %r25;
	and.pred  	%p69, %p67, %p68;
	and.pred  	%p70, %p69, %p1;
	not.pred 	%p71, %p70;
	@%p71 bra 	$L__BB0_32;
	ld.global.f32 	%f66, [%rd5+12];
	ld.global.f32 	%f67, [%rd6+12];
	fma.rn.f32 	%f77, %f66, %f67, %f77;
$L__BB0_32:
	add.s32 	%r69, %r69, 4;
$L__BB0_33:
	setp.eq.s32 	%p72, %r6, 0;
	@%p72 bra 	$L__BB0_43;
	setp.eq.s32 	%p73, %r6, 1;
	@%p73 bra 	$L__BB0_40;
	add.s32 	%r19, %r3, %r69;
	setp.gt.s32 	%p74, %r19, -1;
	setp.lt.s32 	%p75, %r19, %r25;
	and.pred  	%p76, %p74, %p75;
	and.pred  	%p77, %p76, %p1;
	add.s32 	%r60, %r19, %r10;
	mul.wide.s32 	%rd25, %r60, 4;
	add.s64 	%rd7, %rd2, %rd25;
	not.pred 	%p78, %p77;
	@%p78 bra 	$L__BB0_37;
	ld.global.f32 	%f69, [%rd7];
	add.s32 	%r61, %r69, %r11;
	mul.wide.u32 	%rd26, %r61, 4;
	add.s64 	%rd27, %rd1, %rd26;
	ld.global.f32 	%f70, [%rd27];
	fma.rn.f32 	%f77, %f69, %f70, %f77;
$L__BB0_37:
	add.s32 	%r62, %r19, 1;
	setp.gt.s32 	%p79, %r62, -1;
	setp.lt.s32 	%p80, %r62, %r25;
	and.pred  	%p81, %p79, %p80;
	and.pred  	%p82, %p81, %p1;
	not.pred 	%p83, %p82;
	@%p83 bra 	$L__BB0_39;
	ld.global.f32 	%f71, [%rd7+4];
	cvt.u64.u32 	%rd28, %r11;
	cvt.u64.u32 	%rd29, %r69;
	add.s64 	%rd30, %rd29, %rd28;
	shl.b64 	%rd31, %rd30, 2;
	add.s64 	%rd32, %rd1, %rd31;
	ld.global.f32 	%f72, [%rd32+4];
	fma.rn.f32 	%f77, %f71, %f72, %f77;
$L__BB0_39:
	add.s32 	%r69, %r69, 2;
$L__BB0_40:
	setp.eq.s32 	%p84, %r8, 0;
	@%p84 bra 	$L__BB0_43;
	add.s32 	%r22, %r3, %r69;
	setp.gt.s32 	%p85, %r22, -1;
	setp.lt.s32 	%p86, %r22, %r25;
	and.pred  	%p87, %p85, %p86;
	and.pred  	%p88, %p87, %p1;
	not.pred 	%p89, %p88;
	@%p89 bra 	$L__BB0_43;
	add.s32 	%r63, %r22, %r10;
	mul.wide.s32 	%rd33, %r63, 4;
	add.s64 	%rd34, %rd2, %rd33;
	ld.global.f32 	%f73, [%rd34];
	add.s32 	%r64, %r69, %r11;
	mul.wide.u32 	%rd35, %r64, 4;
	add.s64 	%rd36, %rd1, %rd35;
	ld.global.f32 	%f74, [%rd36];
	fma.rn.f32 	%f77, %f73, %f74, %f77;
$L__BB0_43:
	add.s32 	%r66, %r66, 1;
	setp.ne.s32 	%p90, %r66, %r27;
	@%p90 bra 	$L__BB0_3;
$L__BB0_44:
	mad.lo.s32 	%r65, %r26, %r38, %r1;
	cvta.to.global.u64 	%rd37, %rd8;
	mul.wide.s32 	%rd38, %r65, 4;
	add.s64 	%rd39, %rd37, %rd38;
	st.global.f32 	[%rd39], %f77;
$L__BB0_45:
	ret;

}
	// .globl	_Z13shared_conv2dPfS_S_iiiiiii
.visible .entry _Z13shared_conv2dPfS_S_iiiiiii(
	.param .u64 .ptr .align 1 _Z13shared_conv2dPfS_S_iiiiiii_param_0,
	.param .u64 .ptr .align 1 _Z13shared_conv2dPfS_S_iiiiiii_param_1,
	.param .u64 .ptr .align 1 _Z13shared_conv2dPfS_S_iiiiiii_param_2,
	.param .u32 _Z13shared_conv2dPfS_S_iiiiiii_param_3,
	.param .u32 _Z13shared_conv2dPfS_S_iiiiiii_param_4,
	.param .u32 _Z13shared_conv2dPfS_S_iiiiiii_param_5,
	.param .u32 _Z13shared_conv2dPfS_S_iiiiiii_param_6,
	.param .u32 _Z13shared_conv2dPfS_S_iiiiiii_param_7,
	.param .u32 _Z13shared_conv2dPfS_S_iiiiiii_param_8,
	.param .u32 _Z13shared_conv2dPfS_S_iiiiiii_param_9
)
{
	.reg .pred 	%p<34>;
	.reg .b16 	%rs<18>;
	.reg .b32 	%r<129>;
	.reg .b32 	%f<75>;
	.reg .b64 	%rd<17>;
	// demoted variable
	.shared .align 4 .b8 _ZZ13shared_conv2dPfS_S_iiiiiiiE12shared_input[2304];
	// demoted variable
	.shared .align 4 .b8 _ZZ13shared_conv2dPfS_S_iiiiiiiE13shared_kernel[324];
	ld.param.u64 	%rd4, [_Z13shared_conv2dPfS_S_iiiiiii_param_0];
	ld.param.u64 	%rd2, [_Z13shared_conv2dPfS_S_iiiiiii_param_1];
	ld.param.u64 	%rd3, [_Z13shared_conv2dPfS_S_iiiiiii_param_2];
	ld.param.u32 	%r46, [_Z13shared_conv2dPfS_S_iiiiiii_param_3];
	ld.param.u32 	%r47, [_Z13shared_conv2dPfS_S_iiiiiii_param_4];
	ld.param.u32 	%r48, [_Z13shared_conv2dPfS_S_iiiiiii_param_5];
	ld.param.u32 	%r49, [_Z13shared_conv2dPfS_S_iiiiiii_param_6];
	ld.param.u32 	%r50, [_Z13shared_conv2dPfS_S_iiiiiii_param_7];
	cvta.to.global.u64 	%rd1, %rd4;
	mov.u32 	%r1, %tid.x;
	mov.u32 	%r2, %tid.y;
	mov.u32 	%r51, %ctaid.x;
	shl.b32 	%r3, %r51, 4;
	add.s32 	%r4, %r3, %r1;
	mov.u32 	%r52, %ctaid.y;
	shl.b32 	%r5, %r52, 4;
	add.s32 	%r6, %r5, %r2;
	max.s32 	%r53, %r1, %r2;
	setp.ge.s32 	%p1, %r53, %r50;
	@%p1 bra 	$L__BB1_2;
	cvta.to.global.u64 	%rd5, %rd2;
	mad.lo.s32 	%r54, %r50, %r2, %r1;
	mul.wide.u32 	%rd6, %r54, 4;
	add.s64 	%rd7, %rd5, %rd6;
	ld.global.f32 	%f15, [%rd7];
	mov.u32 	%r55, _ZZ13shared_conv2dPfS_S_iiiiiiiE13shared_kernel;
	mad.lo.s32 	%r56, %r2, 36, %r55;
	shl.b32 	%r57, %r1, 2;
	add.s32 	%r58, %r56, %r57;
	st.shared.f32 	[%r58], %f15;
$L__BB1_2:
	shl.b32 	%r59, %r2, 4;
	add.s32 	%r7, %r59, %r1;
	add.s32 	%r8, %r3, -4;
	setp.gt.u32 	%p2, %r7, 575;
	@%p2 bra 	$L__BB1_6;
	cvt.u16.u32 	%rs1, %r7;
	mul.hi.u16 	%rs2, %rs1, 10923;
	shr.u16 	%rs3, %rs2, 2;
	cvt.u32.u16 	%r9, %rs3;
	mul.lo.s16 	%rs4, %rs3, 24;
	sub.s16 	%rs5, %rs1, %rs4;
	cvt.u32.u16 	%r10, %rs5;
	add.s32 	%r11, %r8, %r10;
	add.s32 	%r60, %r5, %r9;
	add.s32 	%r12, %r60, -4;
	setp.lt.s32 	%p3, %r11, 0;
	setp.ge.s32 	%p4, %r11, %r47;
	or.pred  	%p5, %p3, %p4;
	setp.lt.u32 	%p6, %r60, 4;
	or.pred  	%p7, %p5, %p6;
	setp.ge.s32 	%p8, %r12, %r46;
	or.pred  	%p9, %p7, %p8;
	@%p9 bra 	$L__BB1_5;
	mad.lo.s32 	%r67, %r12, %r47, %r11;
	mul.wide.s32 	%rd8, %r67, 4;
	add.s64 	%rd9, %rd1, %rd8;
	ld.global.f32 	%f16, [%rd9];
	mov.u32 	%r68, _ZZ13shared_conv2dPfS_S_iiiiiiiE12shared_input;
	mad.lo.s32 	%r69, %r9, 96, %r68;
	shl.b32 	%r70, %r10, 2;
	add.s32 	%r71, %r69, %r70;
	st.shared.f32 	[%r71], %f16;
	bra.uni 	$L__BB1_6;
$L__BB1_5:
	mov.u32 	%r62, _ZZ13shared_conv2dPfS_S_iiiiiiiE12shared_input;
	mad.lo.s32 	%r63, %r9, 96, %r62;
	shl.b32 	%r64, %r10, 2;
	add.s32 	%r65, %r63, %r64;
	mov.b32 	%r66, 0;
	st.shared.u32 	[%r65], %r66;
$L__BB1_6:
	setp.gt.u32 	%p10, %r7, 319;
	@%p10 bra 	$L__BB1_10;
	cvt.u16.u32 	%rs6, %r7;
	add.s16 	%rs7, %rs6, 256;
	mul.hi.u16 	%rs8, %rs7, 10923;
	shr.u16 	%rs9, %rs8, 2;
	cvt.u32.u16 	%r13, %rs9;
	mul.lo.s16 	%rs10, %rs9, 24;
	sub.s16 	%rs11, %rs7, %rs10;
	cvt.u32.u16 	%r14, %rs11;
	add.s32 	%r15, %r8, %r14;
	add.s32 	%r72, %r5, %r13;
	add.s32 	%r16, %r72, -4;
	setp.gt.s32 	%p11, %r15, -1;
	setp.lt.s32 	%p12, %r15, %r47;
	setp.lt.s32 	%p13, %r16, %r46;
	and.pred  	%p14, %p12, %p13;
	and.pred  	%p15, %p14, %p11;
	@%p15 bra 	$L__BB1_9;
	mov.u32 	%r74, _ZZ13shared_conv2dPfS_S_iiiiiiiE12shared_input;
	mad.lo.s32 	%r75, %r13, 96, %r74;
	shl.b32 	%r76, %r14, 2;
	add.s32 	%r77, %r75, %r76;
	mov.b32 	%r78, 0;
	st.shared.u32 	[%r77], %r78;
	bra.uni 	$L__BB1_10;
$L__BB1_9:
	mad.lo.s32 	%r79, %r16, %r47, %r15;
	mul.wide.s32 	%rd10, %r79, 4;
	add.s64 	%rd11, %rd1, %rd10;
	ld.global.f32 	%f17, [%rd11];
	mov.u32 	%r80, _ZZ13shared_conv2dPfS_S_iiiiiiiE12shared_input;
	mad.lo.s32 	%r81, %r13, 96, %r80;
	shl.b32 	%r82, %r14, 2;
	add.s32 	%r83, %r81, %r82;
	st.shared.f32 	[%r83], %f17;
$L__BB1_10:
	setp.gt.u32 	%p16, %r7, 63;
	@%p16 bra 	$L__BB1_14;
	cvt.u16.u32 	%rs12, %r7;
	add.s16 	%rs13, %rs12, 512;
	mul.hi.u16 	%rs14, %rs13, 10923;
	shr.u16 	%rs15, %rs14, 2;
	cvt.u32.u16 	%r17, %rs15;
	mul.lo.s16 	%rs16, %rs15, 24;
	sub.s16 	%rs17, %rs13, %rs16;
	cvt.u32.u16 	%r18, %rs17;
	add.s32 	%r19, %r8, %r18;
	add.s32 	%r84, %r5, %r17;
	add.s32 	%r20, %r84, -4;
	setp.gt.s32 	%p17, %r19, -1;
	setp.lt.s32 	%p18, %r19, %r47;
	setp.lt.s32 	%p19, %r20, %r46;
	and.pred  	%p20, %p18, %p19;
	and.pred  	%p21, %p20, %p17;
	@%p21 bra 	$L__BB1_13;
	mov.u32 	%r86, _ZZ13shared_conv2dPfS_S_iiiiiiiE12shared_input;
	mad.lo.s32 	%r87, %r17, 96, %r86;
	shl.b32 	%r88, %r18, 2;
	add.s32 	%r89, %r87, %r88;
	mov.b32 	%r90, 0;
	st.shared.u32 	[%r89], %r90;
	bra.uni 	$L__BB1_14;
$L__BB1_13:
	mad.lo.s32 	%r91, %r20, %r47, %r19;
	mul.wide.s32 	%rd12, %r91, 4;
	add.s64 	%rd13, %rd1, %rd12;
	ld.global.f32 	%f18, [%rd13];
	mov.u32 	%r92, _ZZ13shared_conv2dPfS_S_iiiiiiiE12shared_input;
	mad.lo.s32 	%r93, %r17, 96, %r92;
	shl.b32 	%r94, %r18, 2;
	add.s32 	%r95, %r93, %r94;
	st.shared.f32 	[%r95], %f18;
$L__BB1_14:
	bar.sync 	0;
	setp.ge.s32 	%p22, %r4, %r49;
	setp.ge.s32 	%p23, %r6, %r48;
	or.pred  	%p24, %p22, %p23;
	@%p24 bra 	$L__BB1_30;
	setp.lt.s32 	%p25, %r50, 1;
	mov.f32 	%f73, 0f00000000;
	@%p25 bra 	$L__BB1_29;
	and.b32  	%r21, %r50, 7;
	add.s32 	%r22, %r21, -1;
	and.b32  	%r23, %r50, 3;
	and.b32  	%r24, %r50, 2147483640;
	and.b32  	%r25, %r50, 1;
	neg.s32 	%r26, %r24;
	shl.b32 	%r98, %r1, 2;
	mov.u32 	%r99, _ZZ13shared_conv2dPfS_S_iiiiiiiE12shared_input;
	add.s32 	%r100, %r98, %r99;
	add.s32 	%r27, %r100, 16;
	mov.f32 	%f73, 0f00000000;
	mov.b32 	%r122, 0;
$L__BB1_17:
	setp.lt.u32 	%p26, %r50, 8;
	add.s32 	%r29, %r122, %r2;
	mov.b32 	%r127, 0;
	@%p26 bra 	$L__BB1_20;
	mad.lo.s32 	%r124, %r29, 96, %r27;
	mov.u32 	%r102, _ZZ13shared_conv2dPfS_S_iiiiiiiE13shared_kernel;
	mad.lo.s32 	%r103, %r122, 36, %r102;
	add.s32 	%r123, %r103, 16;
	mov.u32 	%r125, %r26;
$L__BB1_19:
	.pragma "nounroll";
	ld.shared.f32 	%f22, [%r124+-16];
	ld.shared.f32 	%f23, [%r123+-16];
	fma.rn.f32 	%f24, %f22, %f23, %f73;
	ld.shared.f32 	%f25, [%r124+-12];
	ld.shared.f32 	%f26, [%r123+-12];
	fma.rn.f32 	%f27, %f25, %f26, %f24;
	ld.shared.f32 	%f28, [%r124+-8];
	ld.shared.f32 	%f29, [%r123+-8];
	fma.rn.f32 	%f30, %f28, %f29, %f27;
	ld.shared.f32 	%f31, [%r124+-4];
	ld.shared.f32 	%f32, [%r123+-4];
	fma.rn.f32 	%f33, %f31, %f32, %f30;
	ld.shared.f32 	%f34, [%r124];
	ld.shared.f32 	%f35, [%r123];
	fma.rn.f32 	%f36, %f34, %f35, %f33;
	ld.shared.f32 	%f37, [%r124+4];
	ld.shared.f32 	%f38, [%r123+4];
	fma.rn.f32 	%f39, %f37, %f38, %f36;
	ld.shared.f32 	%f40, [%r124+8];
	ld.shared.f32 	%f41, [%r123+8];
	fma.rn.f32 	%f42, %f40, %f41, %f39;
	ld.shared.f32 	%f43, [%r124+12];
	ld.shared.f32 	%f44, [%r123+12];
	fma.rn.f32 	%f73, %f43, %f44, %f42;
	add.s32 	%r125, %r125, 8;
	add.s32 	%r124, %r124, 32;
	add.s32 	%r123, %r123, 32;
	setp.ne.s32 	%p27, %r125, 0;
	mov.u32 	%r127, %r24;
	@%p27 bra 	$L__BB1_19;
$L__BB1_20:
	setp.eq.s32 	%p28, %r21, 0;
	@%p28 bra 	$L__BB1_28;
	mad.lo.s32 	%r39, %r29, 96, %r99;
	mov.u32 	%r105, _ZZ13shared_conv2dPfS_S_iiiiiiiE13shared_kernel;
	mad.lo.s32 	%r40, %r122, 36, %r105;
	setp.lt.u32 	%p29, %r22, 3;
	@%p29 bra 	$L__BB1_23;
	add.s32 	%r106, %r127, %r1;
	shl.b32 	%r107, %r106, 2;
	add.s32 	%r108, %r39, %r107;
	ld.shared.f32 	%f46, [%r108];
	shl.b32 	%r109, %r127, 2;
	add.s32 	%r110, %r40, %r109;
	ld.shared.f32 	%f47, [%r110];
	fma.rn.f32 	%f48, %f46, %f47, %f73;
	ld.shared.f32 	%f49, [%r108+4];
	ld.shared.f32 	%f50, [%r110+4];
	fma.rn.f32 	%f51, %f49, %f50, %f48;
	ld.shared.f32 	%f52, [%r108+8];
	ld.shared.f32 	%f53, [%r110+8];
	fma.rn.f32 	%f54, %f52, %f53, %f51;
	ld.shared.f32 	%f55, [%r108+12];
	ld.shared.f32 	%f56, [%r110+12];
	fma.rn.f32 	%f73, %f55, %f56, %f54;
	add.s32 	%r127, %r127, 4;
$L__BB1_23:
	setp.eq.s32 	%p30, %r23, 0;
	@%p30 bra 	$L__BB1_28;
	setp.eq.s32 	%p31, %r23, 1;
	@%p31 bra 	$L__BB1_26;
	add.s32 	%r111, %r127, %r1;
	shl.b32 	%r112, %r111, 2;
	add.s32 	%r113, %r39, %r112;
	ld.shared.f32 	%f58, [%r113];
	shl.b32 	%r114, %r127, 2;
	add.s32 	%r115, %r40, %r114;
	ld.shared.f32 	%f59, [%r115];
	fma.rn.f32 	%f60, %f58, %f59, %f73;
	ld.shared.f32 	%f61, [%r113+4];
	ld.shared.f32 	%f62, [%r115+4];
	fma.rn.f32 	%f73, %f61, %f62, %f60;
	add.s32 	%r127, %r127, 2;
$L__BB1_26:
	setp.eq.s32 	%p32, %r25, 0;
	@%p32 bra 	$L__BB1_28;
	add.s32 	%r116, %r127, %r1;
	shl.b32 	%r117, %r116, 2;
	add.s32 	%r118, %r39, %r117;
	ld.shared.f32 	%f63, [%r118];
	shl.b32 	%r119, %r127, 2;
	add.s32 	%r120, %r40, %r119;
	ld.shared.f32 	%f64, [%r120];
	fma.rn.f32 	%f73, %f63, %f64, %f73;
$L__BB1_28:
	add.s32 	%r122, %r122, 1;
	setp.ne.s32 	%p33, %r122, %r50;
	@%p33 bra 	$L__BB1_17;
$L__BB1_29:
	mad.lo.s32 	%r121, %r49, %r6, %r4;
	cvta.to.global.u64 	%rd14, %rd3;
	mul.wide.s32 	%rd15, %r121, 4;
	add.s64 	%rd16, %rd14, %rd15;
	st.global.f32 	[%rd16], %f73;
$L__BB1_30:
	ret;

}
	// .globl	_Z25separable_conv_horizontalPfS_S_iiii
.visible .entry _Z25separable_conv_horizontalPfS_S_iiii(
	.param .u64 .ptr .align 1 _Z25separable_conv_horizontalPfS_S_iiii_param_0,
	.param .u64 .ptr .align 1 _Z25separable_conv_horizontalPfS_S_iiii_param_1,
	.param .u64 .ptr .align 1 _Z25separable_conv_horizontalPfS_S_iiii_param_2,
	.param .u32 _Z25separable_conv_horizontalPfS_S_iiii_param_3,
	.param .u32 _Z25separable_conv_horizontalPfS_S_iiii_param_4,
	.param .u32 _Z25separable_conv_horizontalPfS_S_iiii_param_5,
	.param .u32 _Z25separable_conv_horizontalPfS_S_iiii_param_6
)
{
	.reg .pred 	%p<58>;
	.reg .b32 	%r<56>;
	.reg .b32 	%f<96>;
	.reg .b64 	%rd<25>;

	ld.param.u64 	%rd10, [_Z25separable_conv_horizontalPfS_S_iiii_param_0];
	ld.param.u64 	%rd9, [_Z25separable_conv_horizontalPfS_S_iiii_param_1];
	ld.param.u64 	%rd11, [_Z25separable_conv_horizontalPfS_S_iiii_param_2];
	ld.param.u32 	%r22, [_Z25separable_conv_horizontalPfS_S_iiii_param_3];
	ld.param.u32 	%r19, [_Z25separable_conv_horizontalPfS_S_iiii_param_4];
	ld.param.u32 	%r20, [_Z25separable_conv_horizontalPfS_S_iiii_param_5];
	ld.param.u32 	%r21, [_Z25separable_conv_horizontalPfS_S_iiii_param_6];
	cvta.to.global.u64 	%rd1, %rd11;
	cvta.to.global.u64 	%rd2, %rd10;
	mov.u32 	%r24, %ctaid.x;
	mov.u32 	%r25, %ntid.x;
	mov.u32 	%r26, %tid.x;
	mad.lo.s32 	%r1, %r24, %r25, %r26;
	mov.u32 	%r27, %ctaid.y;
	mov.u32 	%r28, %ntid.y;
	mov.u32 	%r29, %tid.y;
	mad.lo.s32 	%r30, %r27, %r28, %r29;
	setp.ge.s32 	%p1, %r1, %r19;
	setp.ge.s32 	%p2, %r30, %r22;
	or.pred  	%p3, %p1, %p2;
	@%p3 bra 	$L__BB2_43;
	setp.lt.s32 	%p4, %r20, 1;
	mov.f32 	%f75, 0f00000000;
	@%p4 bra 	$L__BB2_42;
	shr.u32 	%r32, %r20, 1;
	add.s32 	%r33, %r32, %r21;
	sub.s32 	%r3, %r1, %r33;
	mul.lo.s32 	%r4, %r19, %r30;
	and.b32  	%r5, %r20, 7;
	setp.lt.u32 	%p5, %r20, 8;
	mov.f32 	%f75, 0f00000000;
	mov.b32 	%r54, 0;
	@%p5 bra 	$L__BB2_21;
	and.b32  	%r54, %r20, 2147483640;
	mov.f32 	%f75, 0f00000000;
	mov.b32 	%r52, 0;
$L__BB2_4:
	.pragma "nounroll";
	add.s32 	%r8, %r3, %r52;
	setp.lt.s32 	%p6, %r8, 0;
	setp.ge.s32 	%p7, %r8, %r19;
	add.s32 	%r35, %r8, %r4;
	mul.wide.s32 	%rd12, %r35, 4;
	add.s64 	%rd3, %rd2, %rd12;
	mul.wide.u32 	%rd13, %r52, 4;
	add.s64 	%rd4, %rd1, %rd13;
	or.pred  	%p8, %p6, %p7;
	@%p8 bra 	$L__BB2_6;
	ld.global.f32 	%f42, [%rd3];
	ld.global.f32 	%f43, [%rd4];
	fma.rn.f32 	%f75, %f42, %f43, %f75;
$L__BB2_6:
	add.s32 	%r36, %r8, 1;
	setp.lt.s32 	%p9, %r36, 0;
	setp.ge.s32 	%p10, %r36, %r19;
	or.pred  	%p11, %p9, %p10;
	@%p11 bra 	$L__BB2_8;
	ld.global.f32 	%f44, [%rd3+4];
	ld.global.f32 	%f45, [%rd4+4];
	fma.rn.f32 	%f75, %f44, %f45, %f75;
$L__BB2_8:
	add.s32 	%r37, %r8, 2;
	setp.lt.s32 	%p12, %r37, 0;
	setp.ge.s32 	%p13, %r37, %r19;
	or.pred  	%p14, %p12, %p13;
	@%p14 bra 	$L__BB2_10;
	ld.global.f32 	%f46, [%rd3+8];
	ld.global.f32 	%f47, [%rd4+8];
	fma.rn.f32 	%f75, %f46, %f47, %f75;
$L__BB2_10:
	add.s32 	%r38, %r8, 3;
	setp.lt.s32 	%p15, %r38, 0;
	setp.ge.s32 	%p16, %r38, %r19;
	or.pred  	%p17, %p15, %p16;
	@%p17 bra 	$L__BB2_12;
	ld.global.f32 	%f48, [%rd3+12];
	ld.global.f32 	%f49, [%rd4+12];
	fma.rn.f32 	%f75, %f48, %f49, %f75;
$L__BB2_12:
	add.s32 	%r39, %r8, 4;
	setp.lt.s32 	%p18, %r39, 0;
	setp.ge.s32 	%p19, %r39, %r19;
	or.pred  	%p20, %p18, %p19;
	@%p20 bra 	$L__BB2_14;
	ld.global.f32 	%f50, [%rd3+16];
	ld.global.f32 	%f51, [%rd4+16];
	fma.rn.f32 	%f75, %f50, %f51, %f75;
$L__BB2_14:
	add.s32 	%r40, %r8, 5;
	setp.lt.s32 	%p21, %r40, 0;
	setp.ge.s32 	%p22, %r40, %r19;
	or.pred  	%p23, %p21, %p22;
	@%p23 bra 	$L__BB2_16;
	ld.global.f32 	%f52, [%rd3+20];
	ld.global.f32 	%f53, [%rd4+20];
	fma.rn.f32 	%f75, %f52, %f53, %f75;
$L__BB2_16:
	add.s32 	%r41, %r8, 6;
	setp.lt.s32 	%p24, %r41, 0;
	setp.ge.s32 	%p25, %r41, %r19;
	or.pred  	%p26, %p24, %p25;
	@%p26 bra 	$L__BB2_18;
	ld.global.f32 	%f54, [%rd3+24];
	ld.global.f32 	%f55, [%rd4+24];
	fma.rn.f32 	%f75, %f54, %f55, %f75;
$L__BB2_18:
	add.s32 	%r42, %r8, 7;
	setp.lt.s32 	%p27, %r42, 0;
	setp.ge.s32 	%p28, %r42, %r19;
	or.pred  	%p29, %p27, %p28;
	@%p29 bra 	$L__BB2_20;
	ld.global.f32 	%f56, [%rd3+28];
	ld.global.f32 	%f57, [%rd4+28];
	fma.rn.f32 	%f75, %f56, %f57, %f75;
$L__BB2_20:
	add.s32 	%r52, %r52, 8;
	setp.ne.s32 	%p30, %r52, %r54;
	@%p30 bra 	$L__BB2_4;
$L__BB2_21:
	setp.eq.s32 	%p31, %r5, 0;
	@%p31 bra 	$L__BB2_42;
	and.b32  	%r11, %r20, 3;
	setp.lt.u32 	%p32, %r5, 4;
	@%p32 bra 	$L__BB2_32;
	add.s32 	%r12, %r3, %r54;
	setp.lt.s32 	%p33, %r12, 0;
	setp.ge.s32 	%p34, %r12, %r19;
	add.s32 	%r43, %r12, %r4;
	mul.wide.s32 	%rd14, %r43, 4;
	add.s64 	%rd5, %rd2, %rd14;
	mul.wide.u32 	%rd15, %r54, 4;
	add.s64 	%rd6, %rd1, %rd15;
	or.pred  	%p35, %p33, %p34;
	@%p35 bra 	$L__BB2_25;
	ld.global.f32 	%f59, [%rd5];
	ld.global.f32 	%f60, [%rd6];
	fma.rn.f32 	%f75, %f59, %f60, %f75;
$L__BB2_25:
	add.s32 	%r44, %r12, 1;
	setp.lt.s32 	%p36, %r44, 0;
	setp.ge.s32 	%p37, %r44, %r19;
	or.pred  	%p38, %p36, %p37;
	@%p38 bra 	$L__BB2_27;
	ld.global.f32 	%f61, [%rd5+4];
	ld.global.f32 	%f62, [%rd6+4];
	fma.rn.f32 	%f75, %f61, %f62, %f75;
$L__BB2_27:
	add.s32 	%r45, %r12, 2;
	setp.lt.s32 	%p39, %r45, 0;
	setp.ge.s32 	%p40, %r45, %r19;
	or.pred  	%p41, %p39, %p40;
	@%p41 bra 	$L__BB2_29;
	ld.global.f32 	%f63, [%rd5+8];
	ld.global.f32 	%f64, [%rd6+8];
	fma.rn.f32 	%f75, %f63, %f64, %f75;
$L__BB2_29:
	add.s32 	%r46, %r12, 3;
	setp.lt.s32 	%p42, %r46, 0;
	setp.ge.s32 	%p43, %r46, %r19;
	or.pred  	%p44, %p42, %p43;
	@%p44 bra 	$L__BB2_31;
	ld.global.f32 	%f65, [%rd5+12];
	ld.global.f32 	%f66, [%rd6+12];
	fma.rn.f32 	%f75, %f65, %f66, %f75;
$L__BB2_31:
	add.s32 	%r54, %r54, 4;
$L__BB2_32:
	setp.eq.s32 	%p45, %r11, 0;
	@%p45 bra 	$L__BB2_42;
	setp.eq.s32 	%p46, %r11, 1;
	@%p46 bra 	$L__BB2_39;
	add.s32 	%r15, %r3, %r54;
	setp.lt.s32 	%p47, %r15, 0;
	setp.ge.s32 	%p48, %r15, %r19;
	add.s32 	%r47, %r15, %r4;
	mul.wide.s32 	%rd16, %r47, 4;
	add.s64 	%rd7, %rd2, %rd16;
	mul.wide.u32 	%rd17, %r54, 4;
	add.s64 	%rd8, %rd1, %rd17;
	or.pred  	%p49, %p47, %p48;
	@%p49 bra 	$L__BB2_36;
	ld.global.f32 	%f68, [%rd7];
	ld.global.f32 	%f69, [%rd8];
	fma.rn.f32 	%f75, %f68, %f69, %f75;
$L__BB2_36:
	add.s32 	%r48, %r15, 1;
	setp.lt.s32 	%p50, %r48, 0;
	setp.ge.s32 	%p51, %r48, %r19;
	or.pred  	%p52, %p50, %p51;
	@%p52 bra 	$L__BB2_38;
	ld.global.f32 	%f70, [%rd7+4];
	ld.global.f32 	%f71, [%rd8+4];
	fma.rn.f32 	%f75, %f70, %f71, %f75;
$L__BB2_38:
	add.s32 	%r54, %r54, 2;
$L__BB2_39:
	and.b32  	%r49, %r20, 1;
	setp.eq.b32 	%p53, %r49, 1;
	not.pred 	%p54, %p53;
	@%p54 bra 	$L__BB2_42;
	add.s32 	%r18, %r3, %r54;
	setp.lt.s32 	%p55, %r18, 0;
	setp.ge.s32 	%p56, %r18, %r19;
	or.pred  	%p57, %p55, %p56;
	@%p57 bra 	$L__BB2_42;
	add.s32 	%r50, %r18, %r4;
	mul.wide.s32 	%rd18, %r50, 4;
	add.s64 	%rd19, %rd2, %rd18;
	ld.global.f32 	%f72, [%rd19];
	mul.wide.u32 	%rd20, %r54, 4;
	add.s64 	%rd21, %rd1, %rd20;
	ld.global.f32 	%f73, [%rd21];
	fma.rn.f32 	%f75, %f72, %f73, %f75;
$L__BB2_42:
	mad.lo.s32 	%r51, %r19, %r30, %r1;
	cvta.to.global.u64 	%rd22, %rd9;
	mul.wide.s32 	%rd23, %r51, 4;
	add.s64 	%rd24, %rd22, %rd23;
	st.global.f32 	[%rd24], %f75;
$L__BB2_43:
	ret;

}
	// .globl	_Z23separable_conv_verticalPfS_S_iiii
.visible .entry _Z23separable_conv_verticalPfS_S_iiii(
	.param .u64 .ptr .align 1 _Z23separable_conv_verticalPfS_S_iiii_param_0,
	.param .u64 .ptr .align 1 _Z23separable_conv_verticalPfS_S_iiii_param_1,
	.param .u64 .ptr .align 1 _Z23separable_conv_verticalPfS_S_iiii_param_2,
	.param .u32 _Z23separable_conv_verticalPfS_S_iiii_param_3,
	.param .u32 _Z23separable_conv_verticalPfS_S_iiii_param_4,
	.param .u32 _Z23separable_conv_verticalPfS_S_iiii_param_5,
	.param .u32 _Z23separable_conv_verticalPfS_S_iiii_param_6
)
{
	.reg .pred 	%p<58>;
	.reg .b32 	%r<66>;
	.reg .b32 	%f<96>;
	.reg .b64 	%rd<47>;

	ld.param.u64 	%rd7, [_Z23separable_conv_verticalPfS_S_iiii_param_0];
	ld.param.u64 	%rd6, [_Z23separable_conv_verticalPfS_S_iiii_param_1];
	ld.param.u64 	%rd8, [_Z23separable_conv_verticalPfS_S_iiii_param_2];
	ld.param.u32 	%r33, [_Z23separable_conv_verticalPfS_S_iiii_param_3];
	ld.param.u32 	%r30, [_Z23separable_conv_verticalPfS_S_iiii_param_4];
	ld.param.u32 	%r31, [_Z23separable_conv_verticalPfS_S_iiii_param_5];
	ld.param.u32 	%r32, [_Z23separable_conv_verticalPfS_S_iiii_param_6];
	cvta.to.global.u64 	%rd1, %rd8;
	cvta.to.global.u64 	%rd2, %rd7;
	mov.u32 	%r34, %ctaid.x;
	mov.u32 	%r35, %ntid.x;
	mov.u32 	%r36, %tid.x;
	mad.lo.s32 	%r1, %r34, %r35, %r36;
	mov.u32 	%r37, %ctaid.y;
	mov.u32 	%r38, %ntid.y;
	mov.u32 	%r39, %tid.y;
	mad.lo.s32 	%r40, %r37, %r38, %r39;
	setp.ge.s32 	%p1, %r1, %r30;
	setp.ge.s32 	%p2, %r40, %r33;
	or.pred  	%p3, %p1, %p2;
	@%p3 bra 	$L__BB3_43;
	setp.lt.s32 	%p4, %r31, 1;
	mov.f32 	%f75, 0f00000000;
	@%p4 bra 	$L__BB3_42;
	shr.u32 	%r42, %r31, 1;
	add.s32 	%r43, %r42, %r32;
	sub.s32 	%r3, %r40, %r43;
	and.b32  	%r4, %r31, 7;
	setp.lt.u32 	%p5, %r31, 8;
	mov.f32 	%f75, 0f00000000;
	mov.b32 	%r64, 0;
	@%p5 bra 	$L__BB3_21;
	and.b32  	%r64, %r31, 2147483640;
	mov.f32 	%f75, 0f00000000;
	mov.b32 	%r62, 0;
$L__BB3_4:
	.pragma "nounroll";
	add.s32 	%r7, %r3, %r62;
	setp.lt.s32 	%p6, %r7, 0;
	setp.ge.s32 	%p7, %r7, %r33;
	mul.wide.u32 	%rd9, %r62, 4;
	add.s64 	%rd3, %rd1, %rd9;
	or.pred  	%p8, %p6, %p7;
	@%p8 bra 	$L__BB3_6;
	mad.lo.s32 	%r45, %r7, %r30, %r1;
	mul.wide.s32 	%rd10, %r45, 4;
	add.s64 	%rd11, %rd2, %rd10;
	ld.global.f32 	%f42, [%rd11];
	ld.global.f32 	%f43, [%rd3];
	fma.rn.f32 	%f75, %f42, %f43, %f75;
$L__BB3_6:
	add.s32 	%r8, %r7, 1;
	setp.lt.s32 	%p9, %r8, 0;
	setp.ge.s32 	%p10, %r8, %r33;
	or.pred  	%p11, %p9, %p10;
	@%p11 bra 	$L__BB3_8;
	mad.lo.s32 	%r46, %r8, %r30, %r1;
	mul.wide.s32 	%rd12, %r46, 4;
	add.s64 	%rd13, %rd2, %rd12;
	ld.global.f32 	%f44, [%rd13];
	ld.global.f32 	%f45, [%rd3+4];
	fma.rn.f32 	%f75, %f44, %f45, %f75;
$L__BB3_8:
	add.s32 	%r9, %r7, 2;
	setp.lt.s32 	%p12, %r9, 0;
	setp.ge.s32 	%p13, %r9, %r33;
	or.pred  	%p14, %p12, %p13;
	@%p14 bra 	$L__BB3_10;
	mad.lo.s32 	%r47, %r9, %r30, %r1;
	mul.wide.s32 	%rd14, %r47, 4;
	add.s64 	%rd15, %rd2, %rd14;
	ld.global.f32 	%f46, [%rd15];
	ld.global.f32 	%f47, [%rd3+8];
	fma.rn.f32 	%f75, %f46, %f47, %f75;
$L__BB3_10:
	add.s32 	%r10, %r7, 3;
	setp.lt.s32 	%p15, %r10, 0;
	setp.ge.s32 	%p16, %r10, %r33;
	or.pred  	%p17, %p15, %p16;
	@%p17 bra 	$L__BB3_12;
	mad.lo.s32 	%r48, %r10, %r30, %r1;
	mul.wide.s32 	%rd16, %r48, 4;
	add.s64 	%rd17, %rd2, %rd16;
	ld.global.f32 	%f48, [%rd17];
	ld.global.f32 	%f49, [%rd3+12];
	fma.rn.f32 	%f75, %f48, %f49, %f75;
$L__BB3_12:
	add.s32 	%r11, %r7, 4;
	setp.lt.s32 	%p18, %r11, 0;
	setp.ge.s32 	%p19, %r11, %r33;
	or.pred  	%p20, %p18, %p19;
	@%p20 bra 	$L__BB3_14;
	mad.lo.s32 	%r49, %r11, %r30, %r1;
	mul.wide.s32 	%rd18, %r49, 4;
	add.s64 	%rd19, %rd2, %rd18;
	ld.global.f32 	%f50, [%rd19];
	ld.global.f32 	%f51, [%rd3+16];
	fma.rn.f32 	%f75, %f50, %f51, %f75;
$L__BB3_14:
	add.s32 	%r12, %r7, 5;
	setp.lt.s32 	%p21, %r12, 0;
	setp.ge.s32 	%p22, %r12, %r33;
	or.pred  	%p23, %p21, %p22;
	@%p23 bra 	$L__BB3_16;
	mad.lo.s32 	%r50, %r12, %r30, %r1;
	mul.wide.s32 	%rd20, %r50, 4;
	add.s64 	%rd21, %rd2, %rd20;
	ld.global.f32 	%f52, [%rd21];
	ld.global.f32 	%f53, [%rd3+20];
	fma.rn.f32 	%f75, %f52, %f53, %f75;
$L__BB3_16:
	add.s32 	%r13, %r7, 6;
	setp.lt.s32 	%p24, %r13, 0;
	setp.ge.s32 	%p25, %r13, %r33;
	or.pred  	%p26, %p24, %p25;
	@%p26 bra 	$L__BB3_18;
	mad.lo.s32 	%r51, %r13, %r30, %r1;
	mul.wide.s32 	%rd22, %r51, 4;
	add.s64 	%rd23, %rd2, %rd22;
	ld.global.f32 	%f54, [%rd23];
	ld.global.f32 	%f55, [%rd3+24];
	fma.rn.f32 	%f75, %f54, %f55, %f75;
$L__BB3_18:
	add.s32 	%r14, %r7, 7;
	setp.lt.s32 	%p27, %r14, 0;
	setp.ge.s32 	%p28, %r14, %r33;
	or.pred  	%p29, %p27, %p28;
	@%p29 bra 	$L__BB3_20;
	mad.lo.s32 	%r52, %r14, %r30, %r1;
	mul.wide.s32 	%rd24, %r52, 4;
	add.s64 	%rd25, %rd2, %rd24;
	ld.global.f32 	%f56, [%rd25];
	ld.global.f32 	%f57, [%rd3+28];
	fma.rn.f32 	%f75, %f56, %f57, %f75;
$L__BB3_20:
	add.s32 	%r62, %r62, 8;
	setp.ne.s32 	%p30, %r62, %r64;
	@%p30 bra 	$L__BB3_4;
$L__BB3_21:
	setp.eq.s32 	%p31, %r4, 0;
	@%p31 bra 	$L__BB3_42;
	and.b32  	%r17, %r31, 3;
	setp.lt.u32 	%p32, %r4, 4;
	@%p32 bra 	$L__BB3_32;
	add.s32 	%r18, %r3, %r64;
	setp.lt.s32 	%p33, %r18, 0;
	setp.ge.s32 	%p34, %r18, %r33;
	mul.wide.u32 	%rd26, %r64, 4;
	add.s64 	%rd4, %rd1, %rd26;
	or.pred  	%p35, %p33, %p34;
	@%p35 bra 	$L__BB3_25;
	mad.lo.s32 	%r53, %r18, %r30, %r1;
	mul.wide.s32 	%rd27, %r53, 4;
	add.s64 	%rd28, %rd2, %rd27;
	ld.global.f32 	%f59, [%rd28];
	ld.global.f32 	%f60, [%rd4];
	fma.rn.f32 	%f75, %f59, %f60, %f75;
$L__BB3_25:
	add.s32 	%r19, %r18, 1;
	setp.lt.s32 	%p36, %r19, 0;
	setp.ge.s32 	%p37, %r19, %r33;
	or.pred  	%p38, %p36, %p37;
	@%p38 bra 	$L__BB3_27;
	mad.lo.s32 	%r54, %r19, %r30, %r1;
	mul.wide.s32 	%rd29, %r54, 4;
	add.s64 	%rd30, %rd2, %rd29;
	ld.global.f32 	%f61, [%rd30];
	ld.global.f32 	%f62, [%rd4+4];
	fma.rn.f32 	%f75, %f61, %f62, %f75;
$L__BB3_27:
	add.s32 	%r20, %r18, 2;
	setp.lt.s32 	%p39, %r20, 0;
	setp.ge.s32 	%p40, %r20, %r33;
	or.pred  	%p41, %p39, %p40;
	@%p41 bra 	$L__BB3_29;
	mad.lo.s32 	%r55, %r20, %r30, %r1;
	mul.wide.s32 	%rd31, %r55, 4;
	add.s64 	%rd32, %rd2, %rd31;
	ld.global.f32 	%f63, [%rd32];
	ld.global.f32 	%f64, [%rd4+8];
	fma.rn.f32 	%f75, %f63, %f64, %f75;
$L__BB3_29:
	add.s32 	%r21, %r18, 3;
	setp.lt.s32 	%p42, %r21, 0;
	setp.ge.s32 	%p43, %r21, %r33;
	or.pred  	%p44, %p42, %p43;
	@%p44 bra 	$L__BB3_31;
	mad.lo.s32 	%r56, %r21, %r30, %r1;
	mul.wide.s32 	%rd33, %r56, 4;
	add.s64 	%rd34, %rd2, %rd33;
	ld.global.f32 	%f65, [%rd34];
	ld.global.f32 	%f66, [%rd4+12];
	fma.rn.f32 	%f75, %f65, %f66, %f75;
$L__BB3_31:
	add.s32 	%r64, %r64, 4;
$L__BB3_32:
	setp.eq.s32 	%p45, %r17, 0;
	@%p45 bra 	$L__BB3_42;
	setp.eq.s32 	%p46, %r17, 1;
	@%p46 bra 	$L__BB3_39;
	add.s32 	%r24, %r3, %r64;
	setp.lt.s32 	%p47, %r24, 0;
	setp.ge.s32 	%p48, %r24, %r33;
	mul.wide.u32 	%rd35, %r64, 4;
	add.s64 	%rd5, %rd1, %rd35;
	or.pred  	%p49, %p47, %p48;
	@%p49 bra 	$L__BB3_36;
	mad.lo.s32 	%r57, %r24, %r30, %r1;
	mul.wide.s32 	%rd36, %r57, 4;
	add.s64 	%rd37, %rd2, %rd36;
	ld.global.f32 	%f68, [%rd37];
	ld.global.f32 	%f69, [%rd5];
	fma.rn.f32 	%f75, %f68, %f69, %f75;
$L__BB3_36:
	add.s32 	%r25, %r24, 1;
	setp.lt.s32 	%p50, %r25, 0;
	setp.ge.s32 	%p51, %r25, %r33;
	or.pred  	%p52, %p50, %p51;
	@%p52 bra 	$L__BB3_38;
	mad.lo.s32 	%r58, %r25, %r30, %r1;
	mul.wide.s32 	%rd38, %r58, 4;
	add.s64 	%rd39, %rd2, %rd38;
	ld.global.f32 	%f70, [%rd39];
	ld.global.f32 	%f71, [%rd5+4];
	fma.rn.f32 	%f75, %f70, %f71, %f75;
$L__BB3_38:
	add.s32 	%r64, %r64, 2;
$L__BB3_39:
	and.b32  	%r59, %r31, 1;
	setp.eq.b32 	%p53, %r59, 1;
	not.pred 	%p54, %p53;
	@%p54 bra 	$L__BB3_42;
	add.s32 	%r28, %r3, %r64;
	setp.lt.s32 	%p55, %r28, 0;
	setp.ge.s32 	%p56, %r28, %r33;
	or.pred  	%p57, %p55, %p56;
	@%p57 bra 	$L__BB3_42;
	mad.lo.s32 	%r60, %r28, %r30, %r1;
	mul.wide.s32 	%rd40, %r60, 4;
	add.s64 	%rd41, %rd2, %rd40;
	ld.global.f32 	%f72, [%rd41];
	mul.wide.u32 	%rd42, %r64, 4;
	add.s64 	%rd43, %rd1, %rd42;
	ld.global.f32 	%f73, [%rd43];
	fma.rn.f32 	%f75, %f72, %f73, %f75;
$L__BB3_42:
	mad.lo.s32 	%r61, %r30, %r40, %r1;
	cvta.to.global.u64 	%rd44, %rd6;
	mul.wide.s32 	%rd45, %r61, 4;
	add.s64 	%rd46, %rd44, %rd45;
	st.global.f32 	[%rd46], %f75;
$L__BB3_43:
	ret;

}
	// .globl	_Z16depthwise_conv2dPfS_S_iiii
.visible .entry _Z16depthwise_conv2dPfS_S_iiii(
	.param .u64 .ptr .align 1 _Z16depthwise_conv2dPfS_S_iiii_param_0,
	.param .u64 .ptr .align 1 _Z16depthwise_conv2dPfS_S_iiii_param_1,
	.param .u64 .ptr .align 1 _Z16depthwise_conv2dPfS_S_iiii_param_2,
	.param .u32 _Z16depthwise_conv2dPfS_S_iiii_param_3,
	.param .u32 _Z16depthwise_conv2dPfS_S_iiii_param_4,
	.param .u32 _Z16depthwise_conv2dPfS_S_iiii_param_5,
	.param .u32 _Z16depthwise_conv2dPfS_S_iiii_param_6
)
{
	.reg .pred 	%p<93>;
	.reg .b32 	%r<71>;
	.reg .b32 	%f<99>;
	.reg .b64 	%rd<26>;

	ld.param.u64 	%rd10, [_Z16depthwise_conv2dPfS_S_iiii_param_0];
	ld.param.u64 	%rd11, [_Z16depthwise_conv2dPfS_S_iiii_param_1];
	ld.param.u32 	%r30, [_Z16depthwise_conv2dPfS_S_iiii_param_3];
	ld.param.u32 	%r27, [_Z16depthwise_conv2dPfS_S_iiii_param_4];
	ld.param.u32 	%r28, [_Z16depthwise_conv2dPfS_S_iiii_param_5];
	ld.param.u32 	%r29, [_Z16depthwise_conv2dPfS_S_iiii_param_6];
	cvta.to.global.u64 	%rd1, %rd11;
	cvta.to.global.u64 	%rd2, %rd10;
	mov.u32 	%r1, %ctaid.z;
	mov.u32 	%r31, %ctaid.x;
	mov.u32 	%r32, %ntid.x;
	mov.u32 	%r33, %tid.x;
	mad.lo.s32 	%r2, %r31, %r32, %r33;
	mov.u32 	%r34, %ctaid.y;
	mov.u32 	%r35, %ntid.y;
	mov.u32 	%r36, %tid.y;
	mad.lo.s32 	%r3, %r34, %r35, %r36;
	setp.ge.s32 	%p2, %r1, %r30;
	setp.ge.s32 	%p3, %r2, %r28;
	or.pred  	%p4, %p2, %p3;
	setp.ge.s32 	%p5, %r3, %r27;
	or.pred  	%p6, %p5, %p4;
	@%p6 bra 	$L__BB4_45;
	setp.lt.s32 	%p7, %r29, 1;
	mov.f32 	%f77, 0f00000000;
	@%p7 bra 	$L__BB4_44;
	shr.u32 	%r38, %r29, 1;
	sub.s32 	%r4, %r2, %r38;
	sub.s32 	%r5, %r3, %r38;
	mul.lo.s32 	%r6, %r27, %r1;
	mul.lo.s32 	%r7, %r29, %r1;
	and.b32  	%r8, %r29, 7;
	and.b32  	%r9, %r29, 3;
	and.b32  	%r10, %r29, 2147483640;
	and.b32  	%r11, %r29, 1;
	mov.f32 	%f77, 0f00000000;
	mov.b32 	%r66, 0;
$L__BB4_3:
	setp.lt.u32 	%p8, %r29, 8;
	add.s32 	%r40, %r5, %r66;
	setp.gt.s32 	%p9, %r40, -1;
	setp.lt.s32 	%p10, %r40, %r27;
	and.pred  	%p1, %p9, %p10;
	add.s32 	%r41, %r40, %r6;
	mul.lo.s32 	%r13, %r41, %r28;
	add.s32 	%r42, %r66, %r7;
	mul.lo.s32 	%r14, %r42, %r29;
	mov.b32 	%r69, 0;
	@%p8 bra 	$L__BB4_22;
	mov.b32 	%r67, 0;
$L__BB4_5:
	.pragma "nounroll";
	add.s32 	%r16, %r4, %r67;
	setp.gt.s32 	%p11, %r16, -1;
	setp.lt.s32 	%p12, %r16, %r28;
	and.pred  	%p13, %p11, %p12;
	and.pred  	%p14, %p13, %p1;
	add.s32 	%r44, %r16, %r13;
	mul.wide.s32 	%rd12, %r44, 4;
	add.s64 	%rd3, %rd2, %rd12;
	add.s32 	%r45, %r67, %r14;
	mul.wide.s32 	%rd13, %r45, 4;
	add.s64 	%rd4, %rd1, %rd13;
	not.pred 	%p15, %p14;
	@%p15 bra 	$L__BB4_7;
	ld.global.f32 	%f43, [%rd3];
	ld.global.f32 	%f44, [%rd4];
	fma.rn.f32 	%f77, %f43, %f44, %f77;
$L__BB4_7:
	add.s32 	%r46, %r16, 1;
	setp.gt.s32 	%p16, %r46, -1;
	setp.lt.s32 	%p17, %r46, %r28;
	and.pred  	%p18, %p16, %p17;
	and.pred  	%p19, %p18, %p1;
	not.pred 	%p20, %p19;
	@%p20 bra 	$L__BB4_9;
	ld.global.f32 	%f45, [%rd3+4];
	ld.global.f32 	%f46, [%rd4+4];
	fma.rn.f32 	%f77, %f45, %f46, %f77;
$L__BB4_9:
	add.s32 	%r47, %r16, 2;
	setp.gt.s32 	%p21, %r47, -1;
	setp.lt.s32 	%p22, %r47, %r28;
	and.pred  	%p23, %p21, %p22;
	and.pred  	%p24, %p23, %p1;
	not.pred 	%p25, %p24;
	@%p25 bra 	$L__BB4_11;
	ld.global.f32 	%f47, [%rd3+8];
	ld.global.f32 	%f48, [%rd4+8];
	fma.rn.f32 	%f77, %f47, %f48, %f77;
$L__BB4_11:
	add.s32 	%r48, %r16, 3;
	setp.gt.s32 	%p26, %r48, -1;
	setp.lt.s32 	%p27, %r48, %r28;
	and.pred  	%p28, %p26, %p27;
	and.pred  	%p29, %p28, %p1;
	not.pred 	%p30, %p29;
	@%p30 bra 	$L__BB4_13;
	ld.global.f32 	%f49, [%rd3+12];
	ld.global.f32 	%f50, [%rd4+12];
	fma.rn.f32 	%f77, %f49, %f50, %f77;
$L__BB4_13:
	add.s32 	%r49, %r16, 4;
	setp.gt.s32 	%p31, %r49, -1;
	setp.lt.s32 	%p32, %r49, %r28;
	and.pred  	%p33, %p31, %p32;
	and.pred  	%p34, %p33, %p1;
	not.pred 	%p35, %p34;
	@%p35 bra 	$L__BB4_15;
	ld.global.f32 	%f51, [%rd3+16];
	ld.global.f32 	%f52, [%rd4+16];
	fma.rn.f32 	%f77, %f51, %f52, %f77;
$L__BB4_15:
	add.s32 	%r50, %r16, 5;
	setp.gt.s32 	%p36, %r50, -1;
	setp.lt.s32 	%p37, %r50, %r28;
	and.pred  	%p38, %p36, %p37;
	and.pred  	%p39, %p38, %p1;
	not.pred 	%p40, %p39;
	@%p40 bra 	$L__BB4_17;
	ld.global.f32 	%f53, [%rd3+20];
	ld.global.f32 	%f54, [%rd4+20];
	fma.rn.f32 	%f77, %f53, %f54, %f77;
$L__BB4_17:
	add.s32 	%r51, %r16, 6;
	setp.gt.s32 	%p41, %r51, -1;
	setp.lt.s32 	%p42, %r51, %r28;
	and.pred  	%p43, %p41, %p42;
	and.pred  	%p44, %p43, %p1;
	not.pred 	%p45, %p44;
	@%p45 bra 	$L__BB4_19;
	ld.global.f32 	%f55, [%rd3+24];
	ld.global.f32 	%f56, [%rd4+24];
	fma.rn.f32 	%f77, %f55, %f56, %f77;
$L__BB4_19:
	add.s32 	%r52, %r16, 7;
	setp.gt.s32 	%p46, %r52, -1;
	setp.lt.s32 	%p47, %r52, %r28;
	and.pred  	%p48, %p46, %p47;
	and.pred  	%p49, %p48, %p1;
	not.pred 	%p50, %p49;
	@%p50 bra 	$L__BB4_21;
	ld.global.f32 	%f57, [%rd3+28];
	ld.global.f32 	%f58, [%rd4+28];
	fma.rn.f32 	%f77, %f57, %f58, %f77;
$L__BB4_21:
	add.s32 	%r67, %r67, 8;
	setp.ne.s32 	%p51, %r67, %r10;
	mov.u32 	%r69, %r10;
	@%p51 bra 	$L__BB4_5;
$L__BB4_22:
	setp.eq.s32 	%p52, %r8, 0;
	@%p52 bra 	$L__BB4_43;
	add.s32 	%r53, %r8, -1;
	setp.lt.u32 	%p53, %r53, 3;
	@%p53 bra 	$L__BB4_33;
	add.s32 	%r19, %r4, %r69;
	setp.gt.s32 	%p54, %r19, -1;
	setp.lt.s32 	%p55, %r19, %r28;
	and.pred  	%p56, %p54, %p55;
	and.pred  	%p57, %p56, %p1;
	add.s32 	%r54, %r19, %r13;
	mul.wide.s32 	%rd14, %r54, 4;
	add.s64 	%rd5, %rd2, %rd14;
	add.s32 	%r55, %r69, %r14;
	mul.wide.s32 	%rd15, %r55, 4;
	add.s64 	%rd6, %rd1, %rd15;
	not.pred 	%p58, %p57;
	@%p58 bra 	$L__BB4_26;
	ld.global.f32 	%f60, [%rd5];
	ld.global.f32 	%f61, [%rd6];
	fma.rn.f32 	%f77, %f60, %f61, %f77;
$L__BB4_26:
	add.s32 	%r56, %r19, 1;
	setp.gt.s32 	%p59, %r56, -1;
	setp.lt.s32 	%p60, %r56, %r28;
	and.pred  	%p61, %p59, %p60;
	and.pred  	%p62, %p61, %p1;
	not.pred 	%p63, %p62;
	@%p63 bra 	$L__BB4_28;
	ld.global.f32 	%f62, [%rd5+4];
	ld.global.f32 	%f63, [%rd6+4];
	fma.rn.f32 	%f77, %f62, %f63, %f77;
$L__BB4_28:
	add.s32 	%r57, %r19, 2;
	setp.gt.s32 	%p64, %r57, -1;
	setp.lt.s32 	%p65, %r57, %r28;
	and.pred  	%p66, %p64, %p65;
	and.pred  	%p67, %p66, %p1;
	not.pred 	%p68, %p67;
	@%p68 bra 	$L__BB4_30;
	ld.global.f32 	%f64, [%rd5+8];
	ld.global.f32 	%f65, [%rd6+8];
	fma.rn.f32 	%f77, %f64, %f65, %f77;
$L__BB4_30:
	add.s32 	%r58, %r19, 3;
	setp.gt.s32 	%p69, %r58, -1;
	setp.lt.s32 	%p70, %r58, %r28;
	and.pred  	%p71, %p69, %p70;
	and.pred  	%p72, %p71, %p1;
	not.pred 	%p73, %p72;
	@%p73 bra 	$L__BB4_32;
	ld.global.f32 	%f66, [%rd5+12];
	ld.global.f32 	%f67, [%rd6+12];
	fma.rn.f32 	%f77, %f66, %f67, %f77;
$L__BB4_32:
	add.s32 	%r69, %r69, 4;
$L__BB4_33:
	setp.eq.s32 	%p74, %r9, 0;
	@%p74 bra 	$L__BB4_43;
	setp.eq.s32 	%p75, %r9, 1;
	@%p75 bra 	$L__BB4_40;
	add.s32 	%r22, %r4, %r69;
	setp.gt.s32 	%p76, %r22, -1;
	setp.lt.s32 	%p77, %r22, %r28;
	and.pred  	%p78, %p76, %p77;
	and.pred  	%p79, %p78, %p1;
	add.s32 	%r59, %r22, %r13;
	mul.wide.s32 	%rd16, %r59, 4;
	add.s64 	%rd7, %rd2, %rd16;
	add.s32 	%r60, %r69, %r14;
	mul.wide.s32 	%rd17, %r60, 4;
	add.s64 	%rd8, %rd1, %rd17;
	not.pred 	%p80, %p79;
	@%p80 bra 	$L__BB4_37;
	ld.global.f32 	%f69, [%rd7];
	ld.global.f32 	%f70, [%rd8];
	fma.rn.f32 	%f77, %f69, %f70, %f77;
$L__BB4_37:
	add.s32 	%r61, %r22, 1;
	setp.gt.s32 	%p81, %r61, -1;
	setp.lt.s32 	%p82, %r61, %r28;
	and.pred  	%p83, %p81, %p82;
	and.pred  	%p84, %p83, %p1;
	not.pred 	%p85, %p84;
	@%p85 bra 	$L__BB4_39;
	ld.global.f32 	%f71, [%rd7+4];
	ld.global.f32 	%f72, [%rd8+4];
	fma.rn.f32 	%f77, %f71, %f72, %f77;
$L__BB4_39:
	add.s32 	%r69, %r69, 2;
$L__BB4_40:
	setp.eq.s32 	%p86, %r11, 0;
	@%p86 bra 	$L__BB4_43;
	add.s32 	%r25, %r4, %r69;
	setp.gt.s32 	%p87, %r25, -1;
	setp.lt.s32 	%p88, %r25, %r28;
	and.pred  	%p89, %p87, %p88;
	and.pred  	%p90, %p89, %p1;
	not.pred 	%p91, %p90;
	@%p91 bra 	$L__BB4_43;
	add.s32 	%r62, %r25, %r13;
	add.s32 	%r63, %r69, %r14;
	mul.wide.s32 	%rd18, %r62, 4;
	add.s64 	%rd19, %rd2, %rd18;
	ld.global.f32 	%f73, [%rd19];
	mul.wide.s32 	%rd20, %r63, 4;
	add.s64 	%rd21, %rd1, %rd20;
	ld.global.f32 	%f74, [%rd21];
	fma.rn.f32 	%f77, %f73, %f74, %f77;
$L__BB4_43:
	add.s32 	%r66, %r66, 1;
	setp.ne.s32 	%p92, %r66, %r29;
	@%p92 bra 	$L__BB4_3;
$L__BB4_44:
	ld.param.u64 	%rd25, [_Z16depthwise_conv2dPfS_S_iiii_param_2];
	mad.lo.s32 	%r64, %r27, %r1, %r3;
	mad.lo.s32 	%r65, %r64, %r28, %r2;
	cvta.to.global.u64 	%rd22, %rd25;
	mul.wide.s32 	%rd23, %r65, 4;
	add.s64 	%rd24, %rd22, %rd23;
	st.global.f32 	[%rd24], %f77;
$L__BB4_45:
	ret;

}
	// .globl	_Z15winograd_conv2dPfS_S_iiii
.visible .entry _Z15winograd_conv2dPfS_S_iiii(
	.param .u64 .ptr .align 1 _Z15winograd_conv2dPfS_S_iiii_param_0,
	.param .u64 .ptr .align 1 _Z15winograd_conv2dPfS_S_iiii_param_1,
	.param .u64 .ptr .align 1 _Z15winograd_conv2dPfS_S_iiii_param_2,
	.param .u32 _Z15winograd_conv2dPfS_S_iiii_param_3,
	.param .u32 _Z15winograd_conv2dPfS_S_iiii_param_4,
	.param .u32 _Z15winograd_conv2dPfS_S_iiii_param_5,
	.param .u32 _Z15winograd_conv2dPfS_S_iiii_param_6
)
{
	.reg .pred 	%p<56>;
	.reg .b32 	%r<32>;
	.reg .b32 	%f<47>;
	.reg .b64 	%rd<15>;

	ld.param.u64 	%rd8, [_Z15winograd_conv2dPfS_S_iiii_param_0];
	ld.param.u64 	%rd9, [_Z15winograd_conv2dPfS_S_iiii_param_1];
	ld.param.u64 	%rd7, [_Z15winograd_conv2dPfS_S_iiii_param_2];
	ld.param.u32 	%r12, [_Z15winograd_conv2dPfS_S_iiii_param_3];
	ld.param.u32 	%r13, [_Z15winograd_conv2dPfS_S_iiii_param_4];
	ld.param.u32 	%r16, [_Z15winograd_conv2dPfS_S_iiii_param_5];
	ld.param.u32 	%r15, [_Z15winograd_conv2dPfS_S_iiii_param_6];
	cvta.to.global.u64 	%rd1, %rd9;
	cvta.to.global.u64 	%rd2, %rd8;
	bar.sync 	0;
	mov.u32 	%r17, %ctaid.x;
	shl.b32 	%r1, %r17, 1;
	mov.u32 	%r18, %ctaid.y;
	shl.b32 	%r2, %r18, 1;
	setp.ge.s32 	%p6, %r1, %r15;
	setp.ge.s32 	%p7, %r2, %r16;
	or.pred  	%p8, %p6, %p7;
	@%p8 bra 	$L__BB5_23;
	cvta.to.global.u64 	%rd3, %rd7;
	mov.b32 	%r30, 0;
	mov.pred 	%p54, -1;
$L__BB5_2:
	add.s32 	%r4, %r30, %r2;
	mul.lo.s32 	%r5, %r4, %r15;
	add.s32 	%r22, %r4, -1;
	setp.ne.s32 	%p11, %r4, 0;
	setp.le.s32 	%p12, %r4, %r12;
	and.pred  	%p2, %p11, %p12;
	mad.lo.s32 	%r6, %r22, %r13, -1;
	add.s32 	%r7, %r4, 2;
	mov.b32 	%r31, 0;
	mov.pred 	%p55, -1;
$L__BB5_3:
	add.s32 	%r9, %r31, %r1;
	setp.gt.s32 	%p13, %r9, 0;
	setp.le.s32 	%p14, %r9, %r13;
	and.pred  	%p4, %p13, %p14;
	and.pred  	%p15, %p4, %p2;
	add.s32 	%r10, %r6, %r9;
	mul.wide.s32 	%rd10, %r10, 4;
	add.s64 	%rd4, %rd2, %rd10;
	mov.f32 	%f39, 0f00000000;
	not.pred 	%p16, %p15;
	@%p16 bra 	$L__BB5_5;
	ld.global.f32 	%f20, [%rd4];
	ld.global.f32 	%f21, [%rd1];
	fma.rn.f32 	%f39, %f20, %f21, 0f00000000;
$L__BB5_5:
	setp.gt.s32 	%p17, %r9, -1;
	setp.lt.s32 	%p18, %r9, %r13;
	and.pred  	%p19, %p17, %p18;
	and.pred  	%p20, %p19, %p2;
	not.pred 	%p21, %p20;
	@%p21 bra 	$L__BB5_7;
	ld.global.f32 	%f22, [%rd4+4];
	ld.global.f32 	%f23, [%rd1+4];
	fma.rn.f32 	%f39, %f22, %f23, %f39;
$L__BB5_7:
	add.s32 	%r23, %r9, 2;
	setp.gt.s32 	%p22, %r9, -2;
	setp.le.s32 	%p23, %r23, %r13;
	and.pred  	%p5, %p22, %p23;
	and.pred  	%p24, %p5, %p2;
	not.pred 	%p25, %p24;
	@%p25 bra 	$L__BB5_9;
	ld.global.f32 	%f24, [%rd4+8];
	ld.global.f32 	%f25, [%rd1+8];
	fma.rn.f32 	%f39, %f24, %f25, %f39;
$L__BB5_9:
	setp.ge.s32 	%p26, %r4, %r12;
	not.pred 	%p27, %p4;
	add.s32 	%r11, %r10, %r13;
	mul.wide.s32 	%rd11, %r11, 4;
	add.s64 	%rd5, %rd2, %rd11;
	or.pred  	%p28, %p27, %p26;
	@%p28 bra 	$L__BB5_11;
	ld.global.f32 	%f26, [%rd5];
	ld.global.f32 	%f27, [%rd1+12];
	fma.rn.f32 	%f39, %f26, %f27, %f39;
$L__BB5_11:
	setp.ge.s32 	%p29, %r4, %r12;
	setp.lt.s32 	%p30, %r9, 0;
	setp.ge.s32 	%p31, %r9, %r13;
	or.pred  	%p32, %p31, %p29;
	or.pred  	%p33, %p32, %p30;
	@%p33 bra 	$L__BB5_13;
	ld.global.f32 	%f28, [%rd5+4];
	ld.global.f32 	%f29, [%rd1+16];
	fma.rn.f32 	%f39, %f28, %f29, %f39;
$L__BB5_13:
	setp.ge.s32 	%p34, %r4, %r12;
	not.pred 	%p35, %p5;
	or.pred  	%p36, %p35, %p34;
	@%p36 bra 	$L__BB5_15;
	ld.global.f32 	%f30, [%rd5+8];
	ld.global.f32 	%f31, [%rd1+20];
	fma.rn.f32 	%f39, %f30, %f31, %f39;
$L__BB5_15:
	setp.gt.s32 	%p37, %r7, %r12;
	not.pred 	%p38, %p4;
	add.s32 	%r24, %r11, %r13;
	mul.wide.s32 	%rd12, %r24, 4;
	add.s64 	%rd6, %rd2, %rd12;
	or.pred  	%p39, %p38, %p37;
	@%p39 bra 	$L__BB5_17;
	ld.global.f32 	%f32, [%rd6];
	ld.global.f32 	%f33, [%rd1+24];
	fma.rn.f32 	%f39, %f32, %f33, %f39;
$L__BB5_17:
	setp.gt.s32 	%p40, %r7, %r12;
	setp.lt.s32 	%p41, %r9, 0;
	setp.ge.s32 	%p42, %r9, %r13;
	or.pred  	%p43, %p41, %p42;
	or.pred  	%p44, %p43, %p40;
	@%p44 bra 	$L__BB5_19;
	ld.global.f32 	%f34, [%rd6+4];
	ld.global.f32 	%f35, [%rd1+28];
	fma.rn.f32 	%f39, %f34, %f35, %f39;
$L__BB5_19:
	setp.gt.s32 	%p45, %r7, %r12;
	not.pred 	%p46, %p5;
	or.pred  	%p47, %p46, %p45;
	@%p47 bra 	$L__BB5_21;
	ld.global.f32 	%f36, [%rd6+8];
	ld.global.f32 	%f37, [%rd1+32];
	fma.rn.f32 	%f39, %f36, %f37, %f39;
$L__BB5_21:
	add.s32 	%r26, %r9, %r5;
	mul.wide.s32 	%rd13, %r26, 4;
	add.s64 	%rd14, %rd3, %rd13;
	st.global.f32 	[%rd14], %f39;
	add.s32 	%r27, %r9, 1;
	setp.lt.s32 	%p49, %r27, %r15;
	and.pred  	%p50, %p55, %p49;
	mov.b32 	%r31, 1;
	mov.pred 	%p55, 0;
	@%p50 bra 	$L__BB5_3;
	add.s32 	%r29, %r4, 1;
	setp.lt.s32 	%p52, %r29, %r16;
	and.pred  	%p53, %p54, %p52;
	mov.b32 	%r30, 1;
	mov.pred 	%p54, 0;
	@%p53 bra 	$L__BB5_2;
$L__BB5_23:
	ret;

}


// ===== COMPILED SASS (sm_100) =====

	.target	sm_100

	.elftype	@"ET_EXEC"


//--------------------- .note.nv.tkinfo           --------------------------
	.section	.note.nv.tkinfo,"",@"SHT_NOTE"
	.sectionflags	@"SHF_NOTE_NV_TKINFO"
	.tkinfo
        /*0018*/ 	.word	0x00000002
        /*0030*/ 	.string	""
        /*0030*/ 	.string	"ptxas"
        /*0030*/ 	.string	"Cuda compilation tools, release 13.0, V13.0.88"
        /*0030*/ 	.string	"Build cuda_13.0.r13.0/compiler.36424714_0"
        /*0030*/ 	.string	"-arch sm_100 -m 64 "



//--------------------- .note.nv.cuinfo           --------------------------
	.section	.note.nv.cuinfo,"",@"SHT_NOTE"
	.sectionflags	@"SHF_NOTE_NV_CUINFO"
        /*0018*/ 	.short	0x0002
        /*001a*/ 	.short	0x0064
        /*001c*/ 	.short	0x0082
	.zero		2


//--------------------- .nv.info                  --------------------------
	.section	.nv.info,"",@"SHT_CUDA_INFO"
	.align	4


	//----- nvinfo : EIATTR_REGCOUNT
	.align		4
        /*0000*/ 	.byte	0x04, 0x2f
        /*0002*/ 	.short	(.L_1 - .L_0)
	.align		4
.L_0:
        /*0004*/ 	.word	index@(_Z12naive_conv2dPfS_S_iiiiiii)
        /*0008*/ 	.word	0x0000001e


	//----- nvinfo : EIATTR_FRAME_SIZE
	.align		4
.L_1:
        /*000c*/ 	.byte	0x04, 0x11
        /*000e*/ 	.short	(.L_3 - .L_2)
	.align		4
.L_2:
        /*0010*/ 	.word	index@(_Z12naive_conv2dPfS_S_iiiiiii)
        /*0014*/ 	.word	0x00000000


	//----- nvinfo : EIATTR_REGCOUNT
	.align		4
.L_3:
        /*0018*/ 	.byte	0x04, 0x2f
        /*001a*/ 	.short	(.L_5 - .L_4)
	.align		4
.L_4:
        /*001c*/ 	.word	index@(_Z13shared_conv2dPfS_S_iiiiiii)
        /*0020*/ 	.word	0x0000001d


	//----- nvinfo : EIATTR_FRAME_SIZE
	.align		4
.L_5:
        /*0024*/ 	.byte	0x04, 0x11
        /*0026*/ 	.short	(.L_7 - .L_6)
	.align		4
.L_6:
        /*0028*/ 	.word	index@(_Z13shared_conv2dPfS_S_iiiiiii)
        /*002c*/ 	.word	0x00000000


	//----- nvinfo : EIATTR_REGCOUNT
	.align		4
.L_7:
        /*0030*/ 	.byte	0x04, 0x2f
        /*0032*/ 	.short	(.L_9 - .L_8)
	.align		4
.L_8:
        /*0034*/ 	.word	index@(_Z25separable_conv_horizontalPfS_S_iiii)
        /*0038*/ 	.word	0x0000001b


	//----- nvinfo : EIATTR_FRAME_SIZE
	.align		4
.L_9:
        /*003c*/ 	.byte	0x04, 0x11
        /*003e*/ 	.short	(.L_11 - .L_10)
	.align		4
.L_10:
        /*0040*/ 	.word	index@(_Z25separable_conv_horizontalPfS_S_iiii)
        /*0044*/ 	.word	0x00000000


	//----- nvinfo : EIATTR_REGCOUNT
	.align		4
.L_11:
        /*0048*/ 	.byte	0x04, 0x2f
        /*004a*/ 	.short	(.L_13 - .L_12)
	.align		4
.L_12:
        /*004c*/ 	.word	index@(_Z23separable_conv_verticalPfS_S_iiii)
        /*0050*/ 	.word	0x00000020


	//----- nvinfo : EIATTR_FRAME_SIZE
	.align		4
.L_13:
        /*0054*/ 	.byte	0x04, 0x11
        /*0056*/ 	.short	(.L_15 - .L_14)
	.align		4
.L_14:
        /*0058*/ 	.word	index@(_Z23separable_conv_verticalPfS_S_iiii)
        /*005c*/ 	.word	0x00000000


	//----- nvinfo : EIATTR_REGCOUNT
	.align		4
.L_15:
        /*0060*/ 	.byte	0x04, 0x2f
        /*0062*/ 	.short	(.L_17 - .L_16)
	.align		4
.L_16:
        /*0064*/ 	.word	index@(_Z16depthwise_conv2dPfS_S_iiii)
        /*0068*/ 	.word	0x0000001e


	//----- nvinfo : EIATTR_FRAME_SIZE
	.align		4
.L_17:
        /*006c*/ 	.byte	0x04, 0x11
        /*006e*/ 	.short	(.L_19 - .L_18)
	.align		4
.L_18:
        /*0070*/ 	.word	index@(_Z16depthwise_conv2dPfS_S_iiii)
        /*0074*/ 	.word	0x00000000


	//----- nvinfo : EIATTR_REGCOUNT
	.align		4
.L_19:
        /*0078*/ 	.byte	0x04, 0x2f
        /*007a*/ 	.short	(.L_21 - .L_20)
	.align		4
.L_20:
        /*007c*/ 	.word	index@(_Z15winograd_conv2dPfS_S_iiii)
        /*0080*/ 	.word	0x00000020


	//----- nvinfo : EIATTR_FRAME_SIZE
	.align		4
.L_21:
        /*0084*/ 	.byte	0x04, 0x11
        /*0086*/ 	.short	(.L_23 - .L_22)
	.align		4
.L_22:
        /*0088*/ 	.word	index@(_Z15winograd_conv2dPfS_S_iiii)
        /*008c*/ 	.word	0x00000000


	//----- nvinfo : EIATTR_MIN_STACK_SIZE
	.align		4
.L_23:
        /*0090*/ 	.byte	0x04, 0x12
        /*0092*/ 	.short	(.L_25 - .L_24)
	.align		4
.L_24:
        /*0094*/ 	.word	index@(_Z15winograd_conv2dPfS_S_iiii)
        /*0098*/ 	.word	0x00000000


	//----- nvinfo : EIATTR_MIN_STACK_SIZE
	.align		4
.L_25:
        /*009c*/ 	.byte	0x04, 0x12
        /*009e*/ 	.short	(.L_27 - .L_26)
	.align		4
.L_26:
        /*00a0*/ 	.word	index@(_Z16depthwise_conv2dPfS_S_iiii)
        /*00a4*/ 	.word	0x00000000


	//----- nvinfo : EIATTR_MIN_STACK_SIZE
	.align		4
.L_27:
        /*00a8*/ 	.byte	0x04, 0x12
        /*00aa*/ 	.short	(.L_29 - .L_28)
	.align		4
.L_28:
        /*00ac*/ 	.word	index@(_Z23separable_conv_verticalPfS_S_iiii)
        /*00b0*/ 	.word	0x00000000


	//----- nvinfo : EIATTR_MIN_STACK_SIZE
	.align		4
.L_29:
        /*00b4*/ 	.byte	0x04, 0x12
        /*00b6*/ 	.short	(.L_31 - .L_30)
	.align		4
.L_30:
        /*00b8*/ 	.word	index@(_Z25separable_conv_horizontalPfS_S_iiii)
        /*00bc*/ 	.word	0x00000000


	//----- nvinfo : EIATTR_MIN_STACK_SIZE
	.align		4
.L_31:
        /*00c0*/ 	.byte	0x04, 0x12
        /*00c2*/ 	.short	(.L_33 - .L_32)
	.align		4
.L_32:
        /*00c4*/ 	.word	index@(_Z13shared_conv2dPfS_S_iiiiiii)
        /*00c8*/ 	.word	0x00000000


	//----- nvinfo : EIATTR_MIN_STACK_SIZE
	.align		4
.L_33:
        /*00cc*/ 	.byte	0x04, 0x12
        /*00ce*/ 	.short	(.L_35 - .L_34)
	.align		4
.L_34:
        /*00d0*/ 	.word	index@(_Z12naive_conv2dPfS_S_iiiiiii)
        /*00d4*/ 	.word	0x00000000
.L_35:


//--------------------- .nv.compat                --------------------------
	.section	.nv.compat,"",@"SHT_CUDA_COMPAT_INFO"
	.align	4
        /*0000*/ 	.byte	0x02, 0x09, 0x00, 0x00, 0x02, 0x02, 0x01, 0x00, 0x02, 0x05, 0x05, 0x00, 0x03, 0x07, 0x01, 0x01
        /*0010*/ 	.byte	0x02, 0x03, 0x00, 0x00, 0x02, 0x06, 0x01, 0x00, 0x04, 0x0b, 0x08, 0x00, 0x09, 0x00, 0x00, 0x00
        /*0020*/ 	.byte	0x00, 0x00, 0x00, 0x00


//--------------------- .nv.info._Z15winograd_conv2dPfS_S_iiii --------------------------
	.section	.nv.info._Z15winograd_conv2dPfS_S_iiii,"",@"SHT_CUDA_INFO"
	.sectionflags	@""
	.align	4


	//----- nvinfo : EIATTR_CUDA_API_VERSION
	.align		4
        /*0000*/ 	.byte	0x04, 0x37
        /*0002*/ 	.short	(.L_37 - .L_36)
.L_36:
        /*0004*/ 	.word	0x00000082


	//----- nvinfo : EIATTR_KPARAM_INFO
	.align		4
.L_37:
        /*0008*/ 	.byte	0x04, 0x17
        /*000a*/ 	.short	(.L_39 - .L_38)
.L_38:
        /*000c*/ 	.word	0x00000000
        /*0010*/ 	.short	0x0006
        /*0012*/ 	.short	0x0024
        /*0014*/ 	.byte	0x00, 0xf0, 0x11, 0x00


	//----- nvinfo : EIATTR_KPARAM_INFO
	.align		4
.L_39:
        /*0018*/ 	.byte	0x04, 0x17
        /*001a*/ 	.short	(.L_41 - .L_40)
.L_40:
        /*001c*/ 	.word	0x00000000
        /*0020*/ 	.short	0x0005
        /*0022*/ 	.short	0x0020
        /*0024*/ 	.byte	0x00, 0xf0, 0x11, 0x00


	//----- nvinfo : EIATTR_KPARAM_INFO
	.align		4
.L_41:
        /*0028*/ 	.byte	0x04, 0x17
        /*002a*/ 	.short	(.L_43 - .L_42)
.L_42:
        /*002c*/ 	.word	0x00000000
        /*0030*/ 	.short	0x0004
        /*0032*/ 	.short	0x001c
        /*0034*/ 	.byte	0x00, 0xf0, 0x11, 0x00


	//----- nvinfo : EIATTR_KPARAM_INFO
	.align		4
.L_43:
        /*0038*/ 	.byte	0x04, 0x17
        /*003a*/ 	.short	(.L_45 - .L_44)
.L_44:
        /*003c*/ 	.word	0x00000000
        /*0040*/ 	.short	0x0003
        /*0042*/ 	.short	0x0018
        /*0044*/ 	.byte	0x00, 0xf0, 0x11, 0x00


	//----- nvinfo : EIATTR_KPARAM_INFO
	.align		4
.L_45:
        /*0048*/ 	.byte	0x04, 0x17
        /*004a*/ 	.short	(.L_47 - .L_46)
.L_46:
        /*004c*/ 	.word	0x00000000
        /*0050*/ 	.short	0x0002
        /*0052*/ 	.short	0x0010
        /*0054*/ 	.byte	0x00, 0xf5, 0x21, 0x00


	//----- nvinfo : EIATTR_KPARAM_INFO
	.align		4
.L_47:
        /*0058*/ 	.byte	0x04, 0x17
        /*005a*/ 	.short	(.L_49 - .L_48)
.L_48:
        /*005c*/ 	.word	0x00000000
        /*0060*/ 	.short	0x0001
        /*0062*/ 	.short	0x0008
        /*0064*/ 	.byte	0x00, 0xf5, 0x21, 0x00


	//----- nvinfo : EIATTR_KPARAM_INFO
	.align		4
.L_49:
        /*0068*/ 	.byte	0x04, 0x17
        /*006a*/ 	.short	(.L_51 - .L_50)
.L_50:
        /*006c*/ 	.word	0x00000000
        /*0070*/ 	.short	0x0000
        /*0072*/ 	.short	0x0000
        /*0074*/ 	.byte	0x00, 0xf5, 0x21, 0x00


	//----- nvinfo : EIATTR_SPARSE_MMA_MASK
	.align		4
.L_51:
        /*0078*/ 	.byte	0x03, 0x50
        /*007a*/ 	.short	0x0000


	//----- nvinfo : EIATTR_MAXREG_COUNT
	.align		4
        /*007c*/ 	.byte	0x03, 0x1b
        /*007e*/ 	.short	0x00ff


	//----- nvinfo : EIATTR_NUM_BARRIERS
	.align		4
        /*0080*/ 	.byte	0x02, 0x4c
        /*0082*/ 	.byte	0x01
	.zero		1


	//----- nvinfo : EIATTR_MERCURY_ISA_VERSION
	.align		4
        /*0084*/ 	.byte	0x03, 0x5f
        /*0086*/ 	.short	0x0101


	//----- nvinfo : EIATTR_VRC_CTA_INIT_COUNT
	.align		4
        /*0088*/ 	.byte	0x02, 0x4a
	.zero		1
	.zero		1


	//----- nvinfo : EIATTR_EXIT_INSTR_OFFSETS
	.align		4
        /*008c*/ 	.byte	0x04, 0x1c
        /*008e*/ 	.short	(.L_53 - .L_52)


	//   ....[0]....
.L_52:
        /*0090*/ 	.word	0x00000090


	//   ....[1]....
        /*0094*/ 	.word	0x000006b0


	//----- nvinfo : EIATTR_CBANK_PARAM_SIZE
	.align		4
.L_53:
        /*0098*/ 	.byte	0x03, 0x19
        /*009a*/ 	.short	0x0028


	//----- nvinfo : EIATTR_PARAM_CBANK
	.align		4
        /*009c*/ 	.byte	0x04, 0x0a
        /*009e*/ 	.short	(.L_55 - .L_54)
	.align		4
.L_54:
        /*00a0*/ 	.word	index@(.nv.constant0._Z15winograd_conv2dPfS_S_iiii)
        /*00a4*/ 	.short	0x0380
        /*00a6*/ 	.short	0x0028


	//----- nvinfo : EIATTR_SW_WAR
	.align		4
.L_55:
        /*00a8*/ 	.byte	0x04, 0x36
        /*00aa*/ 	.short	(.L_57 - .L_56)
.L_56:
        /*00ac*/ 	.word	0x00000008
.L_57:


//--------------------- .nv.info._Z16depthwise_conv2dPfS_S_iiii --------------------------
	.section	.nv.info._Z16depthwise_conv2dPfS_S_iiii,"",@"SHT_CUDA_INFO"
	.sectionflags	@""
	.align	4


	//----- nvinfo : EIATTR_CUDA_API_VERSION
	.align		4
        /*0000*/ 	.byte	0x04, 0x37
        /*0002*/ 	.short	(.L_59 - .L_58)
.L_58:
        /*0004*/ 	.word	0x00000082


	//----- nvinfo : EIATTR_KPARAM_INFO
	.align		4
.L_59:
        /*0008*/ 	.byte	0x04, 0x17
        /*000a*/ 	.short	(.L_61 - .L_60)
.L_60:
        /*000c*/ 	.word	0x00000000
        /*0010*/ 	.short	0x0006
        /*0012*/ 	.short	0x0024
        /*0014*/ 	.byte	0x00, 0xf0, 0x11, 0x00


	//----- nvinfo : EIATTR_KPARAM_INFO
	.align		4
.L_61:
        /*0018*/ 	.byte	0x04, 0x17
        /*001a*/ 	.short	(.L_63 - .L_62)
.L_62:
        /*001c*/ 	.word	0x00000000
        /*0020*/ 	.short	0x0005
        /*0022*/ 	.short	0x0020
        /*0024*/ 	.byte	0x00, 0xf0, 0x11, 0x00


	//----- nvinfo : EIATTR_KPARAM_INFO
	.align		4
.L_63:
        /*0028*/ 	.byte	0x04, 0x17
        /*002a*/ 	.short	(.L_65 - .L_64)
.L_64:
        /*002c*/ 	.word	0x00000000
        /*0030*/ 	.short	0x0004
        /*0032*/ 	.short	0x001c
        /*0034*/ 	.byte	0x00, 0xf0, 0x11, 0x00


	//----- nvinfo : EIATTR_KPARAM_INFO
	.align		4
.L_65:
        /*0038*/ 	.byte	0x04, 0x17
        /*003a*/ 	.short	(.L_67 - .L_66)
.L_66:
        /*003c*/ 	.word	0x00000000
        /*0040*/ 	.short	0x0003
        /*0042*/ 	.short	0x0018
        /*0044*/ 	.byte	0x00, 0xf0, 0x11, 0x00


	//----- nvinfo : EIATTR_KPARAM_INFO
	.align		4
.L_67:
        /*0048*/ 	.byte	0x04, 0x17
        /*004a*/ 	.short	(.L_69 - .L_68)
.L_68:
        /*004c*/ 	.word	0x00000000
        /*0050*/ 	.short	0x0002
        /*0052*/ 	.short	0x0010
        /*0054*/ 	.byte	0x00, 0xf5, 0x21, 0x00


	//----- nvinfo : EIATTR_KPARAM_INFO
	.align		4
.L_69:
        /*0058*/ 	.byte	0x04, 0x17
        /*005a*/ 	.short	(.L_71 - .L_70)
.L_70:
        /*005c*/ 	.word	0x00000000
        /*0060*/ 	.short	0x0001
        /*0062*/ 	.short	0x0008
        /*0064*/ 	.byte	0x00, 0xf5, 0x21, 0x00


	//----- nvinfo : EIATTR_KPARAM_INFO
	.align		4
.L_71:
        /*0068*/ 	.byte	0x04, 0x17
        /*006a*/ 	.short	(.L_73 - .L_72)
.L_72:
        /*006c*/ 	.word	0x00000000
        /*0070*/ 	.short	0x0000
        /*0072*/ 	.short	0x0000
        /*0074*/ 	.byte	0x00, 0xf5, 0x21, 0x00


	//----- nvinfo : EIATTR_SPARSE_MMA_MASK
	.align		4
.L_73:
        /*0078*/ 	.byte	0x03, 0x50
        /*007a*/ 	.short	0x0000


	//----- nvinfo : EIATTR_MAXREG_COUNT
	.align		4
        /*007c*/ 	.byte	0x03, 0x1b
        /*007e*/ 	.short	0x00ff


	//----- nvinfo : EIATTR_MERCURY_ISA_VERSION
	.align		4
        /*0080*/ 	.byte	0x03, 0x5f
        /*0082*/ 	.short	0x0101


	//----- nvinfo : EIATTR_VRC_CTA_INIT_COUNT
	.align		4
        /*0084*/ 	.byte	0x02, 0x4a
	.zero		1
	.zero		1


	//----- nvinfo : EIATTR_EXIT_INSTR_OFFSETS
	.align		4
        /*0088*/ 	.byte	0x04, 0x1c
        /*008a*/ 	.short	(.L_75 - .L_74)


	//   ....[0]....
.L_74:
        /*008c*/ 	.word	0x000000f0


	//   ....[1]....
        /*0090*/ 	.word	0x00000cb0


	//----- nvinfo : EIATTR_CRS_STACK_SIZE
	.align		4
.L_75:
        /*0094*/ 	.byte	0x04, 0x1e
        /*0096*/ 	.short	(.L_77 - .L_76)
.L_76:
        /*0098*/ 	.word	0x00000000


	//----- nvinfo : EIATTR_CBANK_PARAM_SIZE
	.align		4
.L_77:
        /*009c*/ 	.byte	0x03, 0x19
        /*009e*/ 	.short	0x0028


	//----- nvinfo : EIATTR_PARAM_CBANK
	.align		4
        /*00a0*/ 	.byte	0x04, 0x0a
        /*00a2*/ 	.short	(.L_79 - .L_78)
	.align		4
.L_78:
        /*00a4*/ 	.word	index@(.nv.constant0._Z16depthwise_conv2dPfS_S_iiii)
        /*00a8*/ 	.short	0x0380
        /*00aa*/ 	.short	0x0028


	//----- nvinfo : EIATTR_SW_WAR
	.align		4
.L_79:
        /*00ac*/ 	.byte	0x04, 0x36
        /*00ae*/ 	.short	(.L_81 - .L_80)
.L_80:
        /*00b0*/ 	.word	0x00000008
.L_81:


//--------------------- .nv.info._Z23separable_conv_verticalPfS_S_iiii --------------------------
	.section	.nv.info._Z23separable_conv_verticalPfS_S_iiii,"",@"SHT_CUDA_INFO"
	.sectionflags	@""
	.align	4


	//----- nvinfo : EIATTR_CUDA_API_VERSION
	.align		4
        /*0000*/ 	.byte	0x04, 0x37
        /*0002*/ 	.short	(.L_83 - .L_82)
.L_82:
        /*0004*/ 	.word	0x00000082


	//----- nvinfo : EIATTR_KPARAM_INFO
	.align		4
.L_83:
        /*0008*/ 	.byte	0x04, 0x17
        /*000a*/ 	.short	(.L_85 - .L_84)
.L_84:
        /*000c*/ 	.word	0x00000000
        /*0010*/ 	.short	0x0006
        /*0012*/ 	.short	0x0024
        /*0014*/ 	.byte	0x00, 0xf0, 0x11, 0x00


	//----- nvinfo : EIATTR_KPARAM_INFO
	.align		4
.L_85:
        /*0018*/ 	.byte	0x04, 0x17
        /*001a*/ 	.short	(.L_87 - .L_86)
.L_86:
        /*001c*/ 	.word	0x00000000
        /*0020*/ 	.short	0x0005
        /*0022*/ 	.short	0x0020
        /*0024*/ 	.byte	0x00, 0xf0, 0x11, 0x00


	//----- nvinfo : EIATTR_KPARAM_INFO
	.align		4
.L_87:
        /*0028*/ 	.byte	0x04, 0x17
        /*002a*/ 	.short	(.L_89 - .L_88)
.L_88:
        /*002c*/ 	.word	0x00000000
        /*0030*/ 	.short	0x0004
        /*0032*/ 	.short	0x001c
        /*0034*/ 	.byte	0x00, 0xf0, 0x11, 0x00


	//----- nvinfo : EIATTR_KPARAM_INFO
	.align		4
.L_89:
        /*0038*/ 	.byte	0x04, 0x17
        /*003a*/ 	.short	(.L_91 - .L_90)
.L_90:
        /*003c*/ 	.word	0x00000000
        /*0040*/ 	.short	0x0003
        /*0042*/ 	.short	0x0018
        /*0044*/ 	.byte	0x00, 0xf0, 0x11, 0x00


	//----- nvinfo : EIATTR_KPARAM_INFO
	.align		4
.L_91:
        /*0048*/ 	.byte	0x04, 0x17
        /*004a*/ 	.short	(.L_93 - .L_92)
.L_92:
        /*004c*/ 	.word	0x00000000
        /*0050*/ 	.short	0x0002
        /*0052*/ 	.short	0x0010
        /*0054*/ 	.byte	0x00, 0xf5, 0x21, 0x00


	//----- nvinfo : EIATTR_KPARAM_INFO
	.align		4
.L_93:
        /*0058*/ 	.byte	0x04, 0x17
        /*005a*/ 	.short	(.L_95 - .L_94)
.L_94:
        /*005c*/ 	.word	0x00000000
        /*0060*/ 	.short	0x0001
        /*0062*/ 	.short	0x0008
        /*0064*/ 	.byte	0x00, 0xf5, 0x21, 0x00


	//----- nvinfo : EIATTR_KPARAM_INFO
	.align		4
.L_95:
        /*0068*/ 	.byte	0x04, 0x17
        /*006a*/ 	.short	(.L_97 - .L_96)
.L_96:
        /*006c*/ 	.word	0x00000000
        /*0070*/ 	.short	0x0000
        /*0072*/ 	.short	0x0000
        /*0074*/ 	.byte	0x00, 0xf5, 0x21, 0x00


	//----- nvinfo : EIATTR_SPARSE_MMA_MASK
	.align		4
.L_97:
        /*0078*/ 	.byte	0x03, 0x50
        /*007a*/ 	.short	0x0000


	//----- nvinfo : EIATTR_MAXREG_COUNT
	.align		4
        /*007c*/ 	.byte	0x03, 0x1b
        /*007e*/ 	.short	0x00ff


	//----- nvinfo : EIATTR_MERCURY_ISA_VERSION
	.align		4
        /*0080*/ 	.byte	0x03, 0x5f
        /*0082*/ 	.short	0x0101


	//----- nvinfo : EIATTR_VRC_CTA_INIT_COUNT
	.align		4
        /*0084*/ 	.byte	0x02, 0x4a
	.zero		1
	.zero		1


	//----- nvinfo : EIATTR_EXIT_INSTR_OFFSETS
	.align		4
        /*0088*/ 	.byte	0x04, 0x1c
        /*008a*/ 	.short	(.L_99 - .L_98)


	//   ....[0]....
.L_98:
        /*008c*/ 	.word	0x000000c0


	//   ....[1]....
        /*0090*/ 	.word	0x00000d70


	//----- nvinfo : EIATTR_CRS_STACK_SIZE
	.align		4
.L_99:
        /*0094*/ 	.byte	0x04, 0x1e
        /*0096*/ 	.short	(.L_101 - .L_100)
.L_100:
        /*0098*/ 	.word	0x00000000


	//----- nvinfo : EIATTR_CBANK_PARAM_SIZE
	.align		4
.L_101:
        /*009c*/ 	.byte	0x03, 0x19
        /*009e*/ 	.short	0x0028


	//----- nvinfo : EIATTR_PARAM_CBANK
	.align		4
        /*00a0*/ 	.byte	0x04, 0x0a
        /*00a2*/ 	.short	(.L_103 - .L_102)
	.align		4
.L_102:
        /*00a4*/ 	.word	index@(.nv.constant0._Z23separable_conv_verticalPfS_S_iiii)
        /*00a8*/ 	.short	0x0380
        /*00aa*/ 	.short	0x0028


	//----- nvinfo : EIATTR_SW_WAR
	.align		4
.L_103:
        /*00ac*/ 	.byte	0x04, 0x36
        /*00ae*/ 	.short	(.L_105 - .L_104)
.L_104:
        /*00b0*/ 	.word	0x00000008
.L_105:


//--------------------- .nv.info._Z25separable_conv_horizontalPfS_S_iiii --------------------------
	.section	.nv.info._Z25separable_conv_horizontalPfS_S_iiii,"",@"SHT_CUDA_INFO"
	.sectionflags	@""
	.align	4


	//----- nvinfo : EIATTR_CUDA_API_VERSION
	.align		4
        /*0000*/ 	.byte	0x04, 0x37
        /*0002*/ 	.short	(.L_107 - .L_106)
.L_106:
        /*0004*/ 	.word	0x00000082


	//----- nvinfo : EIATTR_KPARAM_INFO
	.align		4
.L_107:
        /*0008*/ 	.byte	0x04, 0x17
        /*000a*/ 	.short	(.L_109 - .L_108)
.L_108:
        /*000c*/ 	.word	0x00000000
        /*0010*/ 	.short	0x0006
        /*0012*/ 	.short	0x0024
        /*0014*/ 	.byte	0x00, 0xf0, 0x11, 0x00


	//----- nvinfo : EIATTR_KPARAM_INFO
	.align		4
.L_109:
        /*0018*/ 	.byte	0x04, 0x17
        /*001a*/ 	.short	(.L_111 - .L_110)
.L_110:
        /*001c*/ 	.word	0x00000000
        /*0020*/ 	.short	0x0005
        /*0022*/ 	.short	0x0020
        /*0024*/ 	.byte	0x00, 0xf0, 0x11, 0x00


	//----- nvinfo : EIATTR_KPARAM_INFO
	.align		4
.L_111:
        /*0028*/ 	.byte	0x04, 0x17
        /*002a*/ 	.short	(.L_113 - .L_112)
.L_112:
        /*002c*/ 	.word	0x00000000
        /*0030*/ 	.short	0x0004
        /*0032*/ 	.short	0x001c
        /*0034*/ 	.byte	0x00, 0xf0, 0x11, 0x00


	//----- nvinfo : EIATTR_KPARAM_INFO
	.align		4
.L_113:
        /*0038*/ 	.byte	0x04, 0x17
        /*003a*/ 	.short	(.L_115 - .L_114)
.L_114:
        /*003c*/ 	.word	0x00000000
        /*0040*/ 	.short	0x0003
        /*0042*/ 	.short	0x0018
        /*0044*/ 	.byte	0x00, 0xf0, 0x11, 0x00


	//----- nvinfo : EIATTR_KPARAM_INFO
	.align		4
.L_115:
        /*0048*/ 	.byte	0x04, 0x17
        /*004a*/ 	.short	(.L_117 - .L_116)
.L_116:
        /*004c*/ 	.word	0x00000000
        /*0050*/ 	.short	0x0002
        /*0052*/ 	.short	0x0010
        /*0054*/ 	.byte	0x00, 0xf5, 0x21, 0x00


	//----- nvinfo : EIATTR_KPARAM_INFO
	.align		4
.L_117:
        /*0058*/ 	.byte	0x04, 0x17
        /*005a*/ 	.short	(.L_119 - .L_118)
.L_118:
        /*005c*/ 	.word	0x00000000
        /*0060*/ 	.short	0x0001
        /*0062*/ 	.short	0x0008
        /*0064*/ 	.byte	0x00, 0xf5, 0x21, 0x00


	//----- nvinfo : EIATTR_KPARAM_INFO
	.align		4
.L_119:
        /*0068*/ 	.byte	0x04, 0x17
        /*006a*/ 	.short	(.L_121 - .L_120)
.L_120:
        /*006c*/ 	.word	0x00000000
        /*0070*/ 	.short	0x0000
        /*0072*/ 	.short	0x0000
        /*0074*/ 	.byte	0x00, 0xf5, 0x21, 0x00


	//----- nvinfo : EIATTR_SPARSE_MMA_MASK
	.align		4
.L_121:
        /*0078*/ 	.byte	0x03, 0x50
        /*007a*/ 	.short	0x0000


	//----- nvinfo : EIATTR_MAXREG_COUNT
	.align		4
        /*007c*/ 	.byte	0x03, 0x1b
        /*007e*/ 	.short	0x00ff


	//----- nvinfo : EIATTR_MERCURY_ISA_VERSION
	.align		4
        /*0080*/ 	.byte	0x03, 0x5f
        /*0082*/ 	.short	0x0101


	//----- nvinfo : EIATTR_VRC_CTA_INIT_COUNT
	.align		4
        /*0084*/ 	.byte	0x02, 0x4a
	.zero		1
	.zero		1


	//----- nvinfo : EIATTR_EXIT_INSTR_OFFSETS
	.align		4
        /*0088*/ 	.byte	0x04, 0x1c
        /*008a*/ 	.short	(.L_123 - .L_122)


	//   ....[0]....
.L_122:
        /*008c*/ 	.word	0x000000c0


	//   ....[1]....
        /*0090*/ 	.word	0x00000a70


	//----- nvinfo : EIATTR_CRS_STACK_SIZE
	.align		4
.L_123:
        /*0094*/ 	.byte	0x04, 0x1e
        /*0096*/ 	.short	(.L_125 - .L_124)
.L_124:
        /*0098*/ 	.word	0x00000000


	//----- nvinfo : EIATTR_CBANK_PARAM_SIZE
	.align		4
.L_125:
        /*009c*/ 	.byte	0x03, 0x19
        /*009e*/ 	.short	0x0028


	//----- nvinfo : EIATTR_PARAM_CBANK
	.align		4
        /*00a0*/ 	.byte	0x04, 0x0a
        /*00a2*/ 	.short	(.L_127 - .L_126)
	.align		4
.L_126:
        /*00a4*/ 	.word	index@(.nv.constant0._Z25separable_conv_horizontalPfS_S_iiii)
        /*00a8*/ 	.short	0x0380
        /*00aa*/ 	.short	0x0028


	//----- nvinfo : EIATTR_SW_WAR
	.align		4
.L_127:
        /*00ac*/ 	.byte	0x04, 0x36
        /*00ae*/ 	.short	(.L_129 - .L_128)
.L_128:
        /*00b0*/ 	.word	0x00000008
.L_129:


//--------------------- .nv.info._Z13shared_conv2dPfS_S_iiiiiii --------------------------
	.section	.nv.info._Z13shared_conv2dPfS_S_iiiiiii,"",@"SHT_CUDA_INFO"
	.sectionflags	@""
	.align	4


	//----- nvinfo : EIATTR_CUDA_API_VERSION
	.align		4
        /*0000*/ 	.byte	0x04, 0x37
        /*0002*/ 	.short	(.L_131 - .L_130)
.L_130:
        /*0004*/ 	.word	0x00000082


	//----- nvinfo : EIATTR_KPARAM_INFO
	.align		4
.L_131:
        /*0008*/ 	.byte	0x04, 0x17
        /*000a*/ 	.short	(.L_133 - .L_132)
.L_132:
        /*000c*/ 	.word	0x00000000
        /*0010*/ 	.short	0x0009
        /*0012*/ 	.short	0x0030
        /*0014*/ 	.byte	0x00, 0xf0, 0x11, 0x00


	//----- nvinfo : EIATTR_KPARAM_INFO
	.align		4
.L_133:
        /*0018*/ 	.byte	0x04, 0x17
        /*001a*/ 	.short	(.L_135 - .L_134)
.L_134:
        /*001c*/ 	.word	0x00000000
        /*0020*/ 	.short	0x0008
        /*0022*/ 	.short	0x002c
        /*0024*/ 	.byte	0x00, 0xf0, 0x11, 0x00


	//----- nvinfo : EIATTR_KPARAM_INFO
	.align		4
.L_135:
        /*0028*/ 	.byte	0x04, 0x17
        /*002a*/ 	.short	(.L_137 - .L_136)
.L_136:
        /*002c*/ 	.word	0x00000000
        /*0030*/ 	.short	0x0007
        /*0032*/ 	.short	0x0028
        /*0034*/ 	.byte	0x00, 0xf0, 0x11, 0x00


	//----- nvinfo : EIATTR_KPARAM_INFO
	.align		4
.L_137:
        /*0038*/ 	.byte	0x04, 0x17
        /*003a*/ 	.short	(.L_139 - .L_138)
.L_138:
        /*003c*/ 	.word	0x00000000
        /*0040*/ 	.short	0x0006
        /*0042*/ 	.short	0x0024
        /*0044*/ 	.byte	0x00, 0xf0, 0x11, 0x00


	//----- nvinfo : EIATTR_KPARAM_INFO
	.align		4
.L_139:
        /*0048*/ 	.byte	0x04, 0x17
        /*004a*/ 	.short	(.L_141 - .L_140)
.L_140:
        /*004c*/ 	.word	0x00000000
        /*0050*/ 	.short	0x0005
        /*0052*/ 	.short	0x0020
        /*0054*/ 	.byte	0x00, 0xf0, 0x11, 0x00


	//----- nvinfo : EIATTR_KPARAM_INFO
	.align		4
.L_141:
        /*0058*/ 	.byte	0x04, 0x17
        /*005a*/ 	.short	(.L_143 - .L_142)
.L_142:
        /*005c*/ 	.word	0x00000000
        /*0060*/ 	.short	0x0004
        /*0062*/ 	.short	0x001c
        /*0064*/ 	.byte	0x00, 0xf0, 0x11, 0x00


	//----- nvinfo : EIATTR_KPARAM_INFO
	.align		4
.L_143:
        /*0068*/ 	.byte	0x04, 0x17
        /*006a*/ 	.short	(.L_145 - .L_144)
.L_144:
        /*006c*/ 	.word	0x00000000
        /*0070*/ 	.short	0x0003
        /*0072*/ 	.short	0x0018
        /*0074*/ 	.byte	0x00, 0xf0, 0x11, 0x00


	//----- nvinfo : EIATTR_KPARAM_INFO
	.align		4
.L_145:
        /*0078*/ 	.byte	0x04, 0x17
        /*007a*/ 	.short	(.L_147 - .L_146)
.L_146:
        /*007c*/ 	.word	0x00000000
        /*0080*/ 	.short	0x0002
        /*0082*/ 	.short	0x0010
        /*0084*/ 	.byte	0x00, 0xf5, 0x21, 0x00


	//----- nvinfo : EIATTR_KPARAM_INFO
	.align		4
.L_147:
        /*0088*/ 	.byte	0x04, 0x17
        /*008a*/ 	.short	(.L_149 - .L_148)
.L_148:
        /*008c*/ 	.word	0x00000000
        /*0090*/ 	.short	0x0001
        /*0092*/ 	.short	0x0008
        /*0094*/ 	.byte	0x00, 0xf5, 0x21, 0x00


	//----- nvinfo : EIATTR_KPARAM_INFO
	.align		4
.L_149:
        /*0098*/ 	.byte	0x04, 0x17
        /*009a*/ 	.short	(.L_151 - .L_150)
.L_150:
        /*009c*/ 	.word	0x00000000
        /*00a0*/ 	.short	0x0000
        /*00a2*/ 	.short	0x0000
        /*00a4*/ 	.byte	0x00, 0xf5, 0x21, 0x00


	//----- nvinfo : EIATTR_SPARSE_MMA_MASK
	.align		4
.L_151:
        /*00a8*/ 	.byte	0x03, 0x50
        /*00aa*/ 	.short	0x0000


	//----- nvinfo : EIATTR_MAXREG_COUNT
	.align		4
        /*00ac*/ 	.byte	0x03, 0x1b
        /*00ae*/ 	.short	0x00ff


	//----- nvinfo : EIATTR_NUM_BARRIERS
	.align		4
        /*00b0*/ 	.byte	0x02, 0x4c
        /*00b2*/ 	.byte	0x01
	.zero		1


	//----- nvinfo : EIATTR_MERCURY_ISA_VERSION
	.align		4
        /*00b4*/ 	.byte	0x03, 0x5f
        /*00b6*/ 	.short	0x0101


	//----- nvinfo : EIATTR_VRC_CTA_INIT_COUNT
	.align		4
        /*00b8*/ 	.byte	0x02, 0x4a
	.zero		1
	.zero		1


	//----- nvinfo : EIATTR_EXIT_INSTR_OFFSETS
	.align		4
        /*00bc*/ 	.byte	0x04, 0x1c
        /*00be*/ 	.short	(.L_153 - .L_152)


	//   ....[0]....
.L_152:
        /*00c0*/ 	.word	0x000008f0


	//   ....[1]....
        /*00c4*/ 	.word	0x00001010


	//----- nvinfo : EIATTR_CRS_STACK_SIZE
	.align		4
.L_153:
        /*00c8*/ 	.byte	0x04, 0x1e
        /*00ca*/ 	.short	(.L_155 - .L_154)
.L_154:
        /*00cc*/ 	.word	0x00000000


	//----- nvinfo : EIATTR_CBANK_PARAM_SIZE
	.align		4
.L_155:
        /*00d0*/ 	.byte	0x03, 0x19
        /*00d2*/ 	.short	0x0034


	//----- nvinfo : EIATTR_PARAM_CBANK
	.align		4
        /*00d4*/ 	.byte	0x04, 0x0a
        /*00d6*/ 	.short	(.L_157 - .L_156)
	.align		4
.L_156:
        /*00d8*/ 	.word	index@(.nv.constant0._Z13shared_conv2dPfS_S_iiiiiii)
        /*00dc*/ 	.short	0x0380
        /*00de*/ 	.short	0x0034


	//----- nvinfo : EIATTR_SW_WAR
	.align		4
.L_157:
        /*00e0*/ 	.byte	0x04, 0x36
        /*00e2*/ 	.short	(.L_159 - .L_158)
.L_158:
        /*00e4*/ 	.word	0x00000008
.L_159:


//--------------------- .nv.info._Z12naive_conv2dPfS_S_iiiiiii --------------------------
	.section	.nv.info._Z12naive_conv2dPfS_S_iiiiiii,"",@"SHT_CUDA_INFO"
	.sectionflags	@""
	.align	4


	//----- nvinfo : EIATTR_CUDA_API_VERSION
	.align		4
        /*0000*/ 	.byte	0x04, 0x37
        /*0002*/ 	.short	(.L_161 - .L_160)
.L_160:
        /*0004*/ 	.word	0x00000082


	//----- nvinfo : EIATTR_KPARAM_INFO
	.align		4
.L_161:
        /*0008*/ 	.byte	0x04, 0x17
        /*000a*/ 	.short	(.L_163 - .L_162)
.L_162:
        /*000c*/ 	.word	0x00000000
        /*0010*/ 	.short	0x0009
        /*0012*/ 	.short	0x0030
        /*0014*/ 	.byte	0x00, 0xf0, 0x11, 0x00


	//----- nvinfo : EIATTR_KPARAM_INFO
	.align		4
.L_163:
        /*0018*/ 	.byte	0x04, 0x17
        /*001a*/ 	.short	(.L_165 - .L_164)
.L_164:
        /*001c*/ 	.word	0x00000000
        /*0020*/ 	.short	0x0008
        /*0022*/ 	.short	0x002c
        /*0024*/ 	.byte	0x00, 0xf0, 0x11, 0x00


	//----- nvinfo : EIATTR_KPARAM_INFO
	.align		4
.L_165:
        /*0028*/ 	.byte	0x04, 0x17
        /*002a*/ 	.short	(.L_167 - .L_166)
.L_166:
        /*002c*/ 	.word	0x00000000
        /*0030*/ 	.short	0x0007
        /*0032*/ 	.short	0x0028
        /*0034*/ 	.byte	0x00, 0xf0, 0x11, 0x00


	//----- nvinfo : EIATTR_KPARAM_INFO
	.align		4
.L_167:
        /*0038*/ 	.byte	0x04, 0x17
        /*003a*/ 	.short	(.L_169 - .L_168)
.L_168:
        /*003c*/ 	.word	0x00000000
        /*0040*/ 	.short	0x0006
        /*0042*/ 	.short	0x0024
        /*0044*/ 	.byte	0x00, 0xf0, 0x11, 0x00


	//----- nvinfo : EIATTR_KPARAM_INFO
	.align		4
.L_169:
        /*0048*/ 	.byte	0x04, 0x17
        /*004a*/ 	.short	(.L_171 - .L_170)
.L_170:
        /*004c*/ 	.word	0x00000000
        /*0050*/ 	.short	0x0005
        /*0052*/ 	.short	0x0020
        /*0054*/ 	.byte	0x00, 0xf0, 0x11, 0x00


	//----- nvinfo : EIATTR_KPARAM_INFO
	.align		4
.L_171:
        /*0058*/ 	.byte	0x04, 0x17
        /*005a*/ 	.short	(.L_173 - .L_172)
.L_172:
        /*005c*/ 	.word	0x00000000
        /*0060*/ 	.short	0x0004
        /*0062*/ 	.short	0x001c
        /*0064*/ 	.byte	0x00, 0xf0, 0x11, 0x00


	//----- nvinfo : EIATTR_KPARAM_INFO
	.align		4
.L_173:
        /*0068*/ 	.byte	0x04, 0x17
        /*006a*/ 	.short	(.L_175 - .L_174)
.L_174:
        /*006c*/ 	.word	0x00000000
        /*0070*/ 	.short	0x0003
        /*0072*/ 	.short	0x0018
        /*0074*/ 	.byte	0x00, 0xf0, 0x11, 0x00


	//----- nvinfo : EIATTR_KPARAM_INFO
	.align		4
.L_175:
        /*0078*/ 	.byte	0x04, 0x17
        /*007a*/ 	.short	(.L_177 - .L_176)
.L_176:
        /*007c*/ 	.word	0x00000000
        /*0080*/ 	.short	0x0002
        /*0082*/ 	.short	0x0010
        /*0084*/ 	.byte	0x00, 0xf5, 0x21, 0x00


	//----- nvinfo : EIATTR_KPARAM_INFO
	.align		4
.L_177:
        /*0088*/ 	.byte	0x04, 0x17
        /*008a*/ 	.short	(.L_179 - .L_178)
.L_178:
        /*008c*/ 	.word	0x00000000
        /*0090*/ 	.short	0x0001
        /*0092*/ 	.short	0x0008
        /*0094*/ 	.byte	0x00, 0xf5, 0x21, 0x00


	//----- nvinfo : EIATTR_KPARAM_INFO
	.align		4
.L_179:
        /*0098*/ 	.byte	0x04, 0x17
        /*009a*/ 	.short	(.L_181 - .L_180)
.L_180:
        /*009c*/ 	.word	0x00000000
        /*00a0*/ 	.short	0x0000
        /*00a2*/ 	.short	0x0000
        /*00a4*/ 	.byte	0x00, 0xf5, 0x21, 0x00


	//----- nvinfo : EIATTR_SPARSE_MMA_MASK
	.align		4
.L_181:
        /*00a8*/ 	.byte	0x03, 0x50
        /*00aa*/ 	.short	0x0000


	//----- nvinfo : EIATTR_MAXREG_COUNT
	.align		4
        /*00ac*/ 	.byte	0x03, 0x1b
        /*00ae*/ 	.short	0x00ff


	//----- nvinfo : EIATTR_MERCURY_ISA_VERSION
	.align		4
        /*00b0*/ 	.byte	0x03, 0x5f
        /*00b2*/ 	.short	0x0101


	//----- nvinfo : EIATTR_VRC_CTA_INIT_COUNT
	.align		4
        /*00b4*/ 	.byte	0x02, 0x4a
	.zero		1
	.zero		1


	//----- nvinfo : EIATTR_EXIT_INSTR_OFFSETS
	.align		4
        /*00b8*/ 	.byte	0x04, 0x1c
        /*00ba*/ 	.short	(.L_183 - .L_182)


	//   ....[0]....
.L_182:
        /*00bc*/ 	.word	0x000000c0


	//   ....[1]....
        /*00c0*/ 	.word	0x00000d60


	//----- nvinfo : EIATTR_CRS_STACK_SIZE
	.align		4
.L_183:
        /*00c4*/ 	.byte	0x04, 0x1e
        /*00c6*/ 	.short	(.L_185 - .L_184)
.L_184:
        /*00c8*/ 	.word	0x00000000


	//----- nvinfo : EIATTR_CBANK_PARAM_SIZE
	.align		4
.L_185:
        /*00cc*/ 	.byte	0x03, 0x19
        /*00ce*/ 	.short	0x0034


	//----- nvinfo : EIATTR_PARAM_CBANK
	.align		4
        /*00d0*/ 	.byte	0x04, 0x0a
        /*00d2*/ 	.short	(.L_187 - .L_186)
	.align		4
.L_186:
        /*00d4*/ 	.word	index@(.nv.constant0._Z12naive_conv2dPfS_S_iiiiiii)
        /*00d8*/ 	.short	0x0380
        /*00da*/ 	.short	0x0034


	//----- nvinfo : EIATTR_SW_WAR
	.align		4
.L_187:
        /*00dc*/ 	.byte	0x04, 0x36
        /*00de*/ 	.short	(.L_189 - .L_188)
.L_188:
        /*00e0*/ 	.word	0x00000008
.L_189:


//--------------------- .nv.callgraph             --------------------------
	.section	.nv.callgraph,"",@"SHT_CUDA_CALLGRAPH"
	.align	4
	.sectionentsize	8
	.align		4
        /*0000*/ 	.word	0x00000000
	.align		4
        /*0004*/ 	.word	0xffffffff
	.align		4
        /*0008*/ 	.word	0x00000000
	.align		4
        /*000c*/ 	.word	0xfffffffe
	.align		4
        /*0010*/ 	.word	0x00000000
	.align		4
        /*0014*/ 	.word	0xfffffffd
	.align		4
        /*0018*/ 	.word	0x00000000
	.align		4
        /*001c*/ 	.word	0xfffffffc


//--------------------- .text._Z15winograd_conv2dPfS_S_iiii --------------------------
	.section	.text._Z15winograd_conv2dPfS_S_iiii,"ax",@progbits
	.align	128
        .global         _Z15winograd_conv2dPfS_S_iiii
        .type           _Z15winograd_conv2dPfS_S_iiii,@function
        .size           _Z15winograd_conv2dPfS_S_iiii,(.L_x_50 - _Z15winograd_conv2dPfS_S_iiii)
        .other          _Z15winograd_conv2dPfS_S_iiii,@"STO_CUDA_ENTRY STV_DEFAULT"
_Z15winograd_conv2dPfS_S_iiii:
.text._Z15winograd_conv2dPfS_S_iiii:
[----:B------:R-:W-:Y:S08]  /*0000*/  LDC R1, c[0x0][0x37c] ;  /* 0x0000df00ff017b82 */ /* 0x000ff00000000800 */
[----:B------:R-:W0:Y:S08]  /*0010*/  S2UR UR6, SR_CTAID.Y ;  /* 0x00000000000679c3 */ /* 0x000e300000002600 */
[----:B------:R-:W-:Y:S08]  /*0020*/  BAR.SYNC.DEFER_BLOCKING 0x0 ;  /* 0x0000000000007b1d */ /* 0x000ff00000010000 */
[----:B------:R-:W1:Y:S08]  /*0030*/  S2UR UR5, SR_CTAID.X ;  /* 0x00000000000579c3 */ /* 0x000e700000002500 */
[----:B------:R-:W2:Y:S01]  /*0040*/  LDC.64 R2, c[0x0][0x3a0] ;  /* 0x0000e800ff027b82 */ /* 0x000ea20000000a00 */
[----:B0-----:R-:W-:-:S02]  /*0050*/  USHF.L.U32 UR6, UR6, 0x1, URZ ;  /* 0x0000000106067899 */ /* 0x001fc400080006ff */
[----:B-1----:R-:W-:-:S04]  /*0060*/  USHF.L.U32 UR5, UR5, 0x1, URZ ;  /* 0x0000000105057899 */ /* 0x002fc800080006ff */
[----:B--2---:R-:W-:-:S04]  /*0070*/  ISETP.LE.AND P0, PT, R2, UR6, PT ;  /* 0x0000000602007c0c */ /* 0x004fc8000bf03270 */
[----:B------:R-:W-:-:S13]  /*0080*/  ISETP.LE.OR P0, PT, R3, UR5, P0 ;  /* 0x0000000503007c0c */ /* 0x000fda0008703670 */
[----:B------:R-:W-:Y:S05]  /*0090*/  @P0 EXIT ;  /* 0x000000000000094d */ /* 0x000fea0003800000 */
[----:B------:R-:W0:Y:S01]  /*00a0*/  LDCU.64 UR8, c[0x0][0x358] ;  /* 0x00006b00ff0877ac */ /* 0x000e220008000a00 */
[----:B------:R-:W-:Y:S01]  /*00b0*/  UPLOP3.LUT UP1, UPT, UPT, UPT, UPT, 0x80, 0x8 ;  /* 0x000000000008789c */ /* 0x000fe20003f2f070 */
[----:B------:R-:W-:-:S10]  /*00c0*/  UMOV UR4, URZ ;  /* 0x000000ff00047c82 */ /* 0x000fd40008000000 */
.L_x_1:
[----:B-1----:R-:W1:Y:S01]  /*00d0*/  LDCU.64 UR10, c[0x0][0x398] ;  /* 0x00007300ff0a77ac */ /* 0x002e620008000a00 */
[----:B------:R-:W-:Y:S01]  /*00e0*/  IMAD.MOV.U32 R17, RZ, RZ, RZ ;  /* 0x000000ffff117224 */ /* 0x000fe200078e00ff */
[----:B------:R-:W-:Y:S02]  /*00f0*/  UIADD3 UR7, UPT, UPT, UR6, UR4, URZ ;  /* 0x0000000406077290 */ /* 0x000fe4000fffe0ff */
[----:B------:R-:W-:Y:S02]  /*0100*/  UPLOP3.LUT UP0, UPT, UPT, UPT, UPT, 0x80, 0x8 ;  /* 0x000000000008789c */ /* 0x000fe40003f0f070 */
[----:B------:R-:W-:Y:S02]  /*0110*/  UIADD3 UR4, UPT, UPT, UR7, -0x1, URZ ;  /* 0xffffffff07047890 */ /* 0x000fe4000fffe0ff */
[----:B-1----:R-:W-:Y:S02]  /*0120*/  UISETP.GT.AND UP2, UPT, UR7, UR10, UPT ;  /* 0x0000000a0700728c */ /* 0x002fe4000bf44270 */
[----:B------:R-:W-:-:S02]  /*0130*/  UIMAD UR4, UR4, UR11, -0x1 ;  /* 0xffffffff040474a4 */ /* 0x000fc4000f8e020b */
[----:B------:R-:W-:Y:S02]  /*0140*/  UIADD3 UR10, UPT, UPT, UR7, 0x2, URZ ;  /* 0x00000002070a7890 */ /* 0x000fe4000fffe0ff */
[----:B------:R-:W-:-:S11]  /*0150*/  UISETP.NE.AND UP2, UPT, UR7, URZ, !UP2 ;  /* 0x000000ff0700728c */ /* 0x000fd6000d745270 */
.L_x_0:
[----:B-1----:R-:W1:Y:S01]  /*0160*/  LDC R20, c[0x0][0x39c] ;  /* 0x0000e700ff147b82 */ /* 0x002e620000000800 */
[----:B------:R-:W-:-:S04]  /*0170*/  VIADD R17, R17, UR5 ;  /* 0x0000000511117c36 */ /* 0x000fc80008000000 */
[----:B------:R-:W-:-:S03]  /*0180*/  VIADD R13, R17, UR4 ;  /* 0x00000004110d7c36 */ /* 0x000fc60008000000 */
[----:B------:R-:W2:Y:S08]  /*0190*/  LDC.64 R2, c[0x0][0x380] ;  /* 0x0000e000ff027b82 */ /* 0x000eb00000000a00 */
[----:B------:R-:W3:Y:S01]  /*01a0*/  LDC R8, c[0x0][0x398] ;  /* 0x0000e600ff087b82 */ /* 0x000ee20000000800 */
[CC--:B-1----:R-:W-:Y:S01]  /*01b0*/  ISETP.GT.AND P3, PT, R17.reuse, R20.reuse, PT ;  /* 0x000000141100720c */ /* 0x0c2fe20003f64270 */
[----:B------:R-:W-:Y:S01]  /*01c0*/  IMAD.MOV.U32 R16, RZ, RZ, RZ ;  /* 0x000000ffff107224 */ /* 0x000fe200078e00ff */
[----:B------:R-:W-:-:S05]  /*01d0*/  ISETP.GE.AND P2, PT, R17, R20, PT ;  /* 0x000000141100720c */ /* 0x000fca0003f46270 */
[----:B------:R-:W1:Y:S01]  /*01e0*/  LDC R26, c[0x0][0x3a4] ;  /* 0x0000e900ff1a7b82 */ /* 0x000e620000000800 */
[C---:B------:R-:W-:Y:S02]  /*01f0*/  ISETP.GT.AND P3, PT, R17.reuse, RZ, !P3 ;  /* 0x000000ff1100720c */ /* 0x040fe40005f64270 */
[----:B------:R-:W-:Y:S02]  /*0200*/  ISETP.GT.AND P2, PT, R17, -0x1, !P2 ;  /* 0xffffffff1100780c */ /* 0x000fe40005744270 */
[----:B------:R-:W-:Y:S01]  /*0210*/  PLOP3.LUT P1, PT, P3, PT, UP2, 0x80, 0x8 ;  /* 0x000000000008781c */ /* 0x000fe20001f2f028 */
[----:B--2---:R-:W-:Y:S01]  /*0220*/  IMAD.WIDE R22, R13, 0x4, R2 ;  /* 0x000000040d167825 */ /* 0x004fe200078e0202 */
[----:B------:R-:W-:-:S11]  /*0230*/  PLOP3.LUT P2, PT, P2, PT, UP2, 0x80, 0x8 ;  /* 0x000000000008781c */ /* 0x000fd6000174f028 */
[----:B------:R-:W2:Y:S01]  /*0240*/  @P1 LDC.64 R4, c[0x0][0x388] ;  /* 0x0000e200ff041b82 */ /* 0x000ea20000000a00 */
[----:B0-----:R-:W4:Y:S04]  /*0250*/  @P1 LDG.E R0, desc[UR8][R22.64] ;  /* 0x0000000816001981 */ /* 0x001f28000c1e1900 */
[----:B------:R-:W5:Y:S03]  /*0260*/  @P2 LDG.E R9, desc[UR8][R22.64+0x4] ;  /* 0x0000040816092981 */ /* 0x000f66000c1e1900 */
[----:B------:R-:W0:Y:S01]  /*0270*/  @P2 LDC.64 R6, c[0x0][0x388] ;  /* 0x0000e200ff062b82 */ /* 0x000e220000000a00 */
[----:B--2---:R-:W4:Y:S04]  /*0280*/  @P1 LDG.E R5, desc[UR8][R4.64] ;  /* 0x0000000804051981 */ /* 0x004f28000c1e1900 */
[----:B0-----:R-:W5:Y:S01]  /*0290*/  @P2 LDG.E R6, desc[UR8][R6.64+0x4] ;  /* 0x0000040806062981 */ /* 0x001f62000c1e1900 */
[----:B------:R-:W-:-:S05]  /*02a0*/  VIADD R11, R17, 0x2 ;  /* 0x00000002110b7836 */ /* 0x000fca0000000000 */
[----:B------:R-:W-:-:S04]  /*02b0*/  ISETP.GT.AND P0, PT, R11, R20, PT ;  /* 0x000000140b00720c */ /* 0x000fc80003f04270 */
[C---:B------:R-:W-:Y:S02]  /*02c0*/  ISETP.GT.AND P0, PT, R17.reuse, -0x2, !P0 ;  /* 0xfffffffe1100780c */ /* 0x040fe40004704270 */
[C---:B---3--:R-:W-:Y:S02]  /*02d0*/  ISETP.LE.AND P5, PT, R8.reuse, UR7, PT ;  /* 0x0000000708007c0c */ /* 0x048fe4000bfa3270 */
[----:B------:R-:W-:Y:S02]  /*02e0*/  PLOP3.LUT P4, PT, P0, PT, UP2, 0x80, 0x8 ;  /* 0x000000000008781c */ /* 0x000fe4000078f028 */
[----:B------:R-:W-:Y:S02]  /*02f0*/  ISETP.GE.OR P5, PT, R17, R20, P5 ;  /* 0x000000141100720c */ /* 0x000fe40002fa6670 */
[C---:B------:R-:W-:Y:S02]  /*0300*/  ISETP.LE.OR P6, PT, R8.reuse, UR7, !P3 ;  /* 0x0000000708007c0c */ /* 0x040fe4000dfc3670 */
[----:B------:R-:W-:-:S07]  /*0310*/  ISETP.LT.OR P3, PT, R8, UR10, !P3 ;  /* 0x0000000a08007c0c */ /* 0x000fce000df61670 */
[----:B------:R-:W0:Y:S01]  /*0320*/  @P4 LDC.64 R28, c[0x0][0x388] ;  /* 0x0000e200ff1c4b82 */ /* 0x000e220000000a00 */
[----:B------:R-:W-:Y:S01]  /*0330*/  IMAD.IADD R27, R13, 0x1, R20 ;  /* 0x000000010d1b7824 */ /* 0x000fe200078e0214 */
[----:B------:R2:W3:Y:S06]  /*0340*/  @P4 LDG.E R21, desc[UR8][R22.64+0x8] ;  /* 0x0000080816154981 */ /* 0x0004ec000c1e1900 */
[----:B------:R-:W1:Y:S01]  /*0350*/  @!P6 LDC.64 R18, c[0x0][0x388] ;  /* 0x0000e200ff12eb82 */ /* 0x000e620000000a00 */
[----:B------:R-:W-:-:S05]  /*0360*/  IMAD.WIDE R12, R27, 0x4, R2 ;  /* 0x000000041b0c7825 */ /* 0x000fca00078e0202 */
[----:B------:R-:W3:Y:S02]  /*0370*/  @!P6 LDG.E R25, desc[UR8][R12.64] ;  /* 0x000000080c19e981 */ /* 0x000ee4000c1e1900 */
[----:B--2---:R-:W2:Y:S02]  /*0380*/  LDC.64 R22, c[0x0][0x390] ;  /* 0x0000e400ff167b82 */ /* 0x004ea40000000a00 */
[----:B-1----:R-:W2:Y:S01]  /*0390*/  @!P6 LDG.E R19, desc[UR8][R18.64+0xc] ;  /* 0x00000c081213e981 */ /* 0x002ea2000c1e1900 */
[----:B----4-:R-:W-:Y:S01]  /*03a0*/  @P1 FFMA R16, R0, R5, RZ ;  /* 0x0000000500101223 */ /* 0x010fe200000000ff */
[----:B------:R-:W-:Y:S02]  /*03b0*/  ISETP.LT.OR P1, PT, R17, RZ, P5 ;  /* 0x000000ff1100720c */ /* 0x000fe40002f21670 */
[----:B0-----:R-:W3:Y:S01]  /*03c0*/  @P4 LDG.E R0, desc[UR8][R28.64+0x8] ;  /* 0x000008081c004981 */ /* 0x001ee2000c1e1900 */
[----:B------:R-:W-:Y:S01]  /*03d0*/  ISETP.LE.OR P5, PT, R8, UR7, !P0 ;  /* 0x0000000708007c0c */ /* 0x000fe2000c7a3670 */
[----:B-----5:R-:W-:Y:S01]  /*03e0*/  @P2 FFMA R16, R9, R6, R16 ;  /* 0x0000000609102223 */ /* 0x020fe20000000010 */
[----:B------:R-:W-:-:S04]  /*03f0*/  ISETP.GE.AND P2, PT, R17, R20, PT ;  /* 0x000000141100720c */ /* 0x000fc80003f46270 */
[----:B------:R-:W-:-:S04]  /*0400*/  ISETP.LT.OR P2, PT, R17, RZ, P2 ;  /* 0x000000ff1100720c */ /* 0x000fc80001741670 */
[----:B------:R-:W0:Y:S01]  /*0410*/  @!P1 LDC.64 R14, c[0x0][0x388] ;  /* 0x0000e200ff0e9b82 */ /* 0x000e220000000a00 */
[C---:B------:R-:W-:Y:S02]  /*0420*/  ISETP.LT.OR P2, PT, R8.reuse, UR10, P2 ;  /* 0x0000000a08007c0c */ /* 0x040fe40009741670 */
[----:B------:R-:W-:-:S05]  /*0430*/  ISETP.LT.OR P0, PT, R8, UR10, !P0 ;  /* 0x0000000a08007c0c */ /* 0x000fca000c701670 */
[----:B------:R-:W1:Y:S08]  /*0440*/  @!P5 LDC.64 R6, c[0x0][0x388] ;  /* 0x0000e200ff06db82 */ /* 0x000e700000000a00 */
[----:B------:R-:W4:Y:S08]  /*0450*/  @!P3 LDC.64 R8, c[0x0][0x388] ;  /* 0x0000e200ff08bb82 */ /* 0x000f300000000a00 */
[----:B------:R-:W5:Y:S01]  /*0460*/  @!P2 LDC.64 R4, c[0x0][0x388] ;  /* 0x0000e200ff04ab82 */ /* 0x000f620000000a00 */
[----:B------:R-:W-:Y:S01]  /*0470*/  IMAD.IADD R20, R27, 0x1, R20 ;  /* 0x000000011b147824 */ /* 0x000fe200078e0214 */
[----:B0-----:R-:W2:Y:S04]  /*0480*/  @!P1 LDG.E R14, desc[UR8][R14.64+0x10] ;  /* 0x000010080e0e9981 */ /* 0x001ea8000c1e1900 */
[----:B------:R-:W2:Y:S02]  /*0490*/  @!P1 LDG.E R27, desc[UR8][R12.64+0x4] ;  /* 0x000004080c1b9981 */ /* 0x000ea4000c1e1900 */
[----:B------:R-:W0:Y:S01]  /*04a0*/  @!P0 LDC.64 R10, c[0x0][0x388] ;  /* 0x0000e200ff0a8b82 */ /* 0x000e220000000a00 */
[----:B------:R-:W-:Y:S01]  /*04b0*/  IMAD.WIDE R2, R20, 0x4, R2 ;  /* 0x0000000414027825 */ /* 0x000fe200078e0202 */
[----:B-1----:R-:W2:Y:S04]  /*04c0*/  @!P5 LDG.E R7, desc[UR8][R6.64+0x14] ;  /* 0x000014080607d981 */ /* 0x002ea8000c1e1900 */
[----:B------:R-:W2:Y:S04]  /*04d0*/  @!P5 LDG.E R20, desc[UR8][R12.64+0x8] ;  /* 0x000008080c14d981 */ /* 0x000ea8000c1e1900 */
[----:B----4-:R-:W4:Y:S04]  /*04e0*/  @!P3 LDG.E R8, desc[UR8][R8.64+0x18] ;  /* 0x000018080808b981 */ /* 0x010f28000c1e1900 */
[----:B------:R-:W4:Y:S04]  /*04f0*/  @!P3 LDG.E R29, desc[UR8][R2.64] ;  /* 0x00000008021db981 */ /* 0x000f28000c1e1900 */
[----:B-----5:R-:W5:Y:S04]  /*0500*/  @!P2 LDG.E R5, desc[UR8][R4.64+0x1c] ;  /* 0x00001c080405a981 */ /* 0x020f68000c1e1900 */
[----:B------:R-:W5:Y:S04]  /*0510*/  @!P2 LDG.E R18, desc[UR8][R2.64+0x4] ;  /* 0x000004080212a981 */ /* 0x000f68000c1e1900 */
[----:B------:R-:W5:Y:S04]  /*0520*/  @!P0 LDG.E R24, desc[UR8][R2.64+0x8] ;  /* 0x0000080802188981 */ /* 0x000f68000c1e1900 */
[----:B0-----:R-:W5:Y:S01]  /*0530*/  @!P0 LDG.E R11, desc[UR8][R10.64+0x20] ;  /* 0x000020080a0b8981 */ /* 0x001f62000c1e1900 */
[----:B---3--:R-:W-:-:S04]  /*0540*/  @P4 FFMA R16, R21, R0, R16 ;  /* 0x0000000015104223 */ /* 0x008fc80000000010 */
[----:B--2---:R-:W-:-:S04]  /*0550*/  @!P6 FFMA R16, R25, R19, R16 ;  /* 0x000000131910e223 */ /* 0x004fc80000000010 */
[----:B------:R-:W-:-:S04]  /*0560*/  @!P1 FFMA R16, R27, R14, R16 ;  /* 0x0000000e1b109223 */ /* 0x000fc80000000010 */
[----:B------:R-:W-:Y:S01]  /*0570*/  @!P5 FFMA R16, R20, R7, R16 ;  /* 0x000000071410d223 */ /* 0x000fe20000000010 */
[----:B------:R-:W-:Y:S02]  /*0580*/  IMAD R7, R26, UR7, R17 ;  /* 0x000000071a077c24 */ /* 0x000fe4000f8e0211 */
[----:B------:R-:W-:Y:S02]  /*0590*/  VIADD R17, R17, 0x1 ;  /* 0x0000000111117836 */ /* 0x000fe40000000000 */
[----:B----4-:R-:W-:-:S03]  /*05a0*/  @!P3 FFMA R16, R29, R8, R16 ;  /* 0x000000081d10b223 */ /* 0x010fc60000000010 */
[----:B------:R-:W-:Y:S01]  /*05b0*/  ISETP.LT.AND P1, PT, R17, R26, PT ;  /* 0x0000001a1100720c */ /* 0x000fe20003f21270 */
[----:B-----5:R-:W-:-:S04]  /*05c0*/  @!P2 FFMA R16, R18, R5, R16 ;  /* 0x000000051210a223 */ /* 0x020fc80000000010 */
[----:B------:R-:W-:Y:S01]  /*05d0*/  @!P0 FFMA R16, R24, R11, R16 ;  /* 0x0000000b18108223 */ /* 0x000fe20000000010 */
[----:B------:R-:W-:Y:S01]  /*05e0*/  PLOP3.LUT P0, PT, PT, PT, UP0, 0x80, 0x8 ;  /* 0x000000000008781c */ /* 0x000fe20003f0f008 */
[----:B------:R-:W-:Y:S01]  /*05f0*/  IMAD.WIDE R22, R7, 0x4, R22 ;  /* 0x0000000407167825 */ /* 0x000fe200078e0216 */
[----:B------:R-:W-:-:S04]  /*0600*/  UPLOP3.LUT UP0, UPT, UPT, UPT, UPT, 0x40, 0x4 ;  /* 0x000000000004789c */ /* 0x000fc80003f0e870 */
[----:B------:R1:W-:Y:S01]  /*0610*/  STG.E desc[UR8][R22.64], R16 ;  /* 0x0000001016007986 */ /* 0x0003e2000c101908 */
[----:B------:R-:W-:-:S06]  /*0620*/  IMAD.MOV.U32 R17, RZ, RZ, 0x1 ;  /* 0x00000001ff117424 */ /* 0x000fcc00078e00ff */
[----:B------:R-:W-:Y:S05]  /*0630*/  @P0 BRA P1, `(.L_x_0) ;  /* 0xfffffff800c80947 */ /* 0x000fea000083ffff */
[----:B------:R-:W0:Y:S01]  /*0640*/  LDC R0, c[0x0][0x3a0] ;  /* 0x0000e800ff007b82 */ /* 0x000e220000000800 */
[----:B------:R-:W-:Y:S01]  /*0650*/  UIADD3 UR4, UPT, UPT, UR7, 0x1, URZ ;  /* 0x0000000107047890 */ /* 0x000fe2000fffe0ff */
[----:B------:R-:W-:Y:S01]  /*0660*/  PLOP3.LUT P0, PT, PT, PT, UP1, 0x80, 0x8 ;  /* 0x000000000008781c */ /* 0x000fe20003f0f018 */
[----:B------:R-:W-:-:S04]  /*0670*/  UPLOP3.LUT UP1, UPT, UPT, UPT, UPT, 0x40, 0x4 ;  /* 0x000000000004789c */ /* 0x000fc80003f2e870 */
[----:B0-----:R-:W-:Y:S01]  /*0680*/  ISETP.GT.AND P1, PT, R0, UR4, PT ;  /* 0x0000000400007c0c */ /* 0x001fe2000bf24270 */
[----:B------:R-:W-:-:S12]  /*0690*/  UMOV UR4, 0x1 ;  /* 0x0000000100047882 */ /* 0x000fd80000000000 */
[----:B------:R-:W-:Y:S05]  /*06a0*/  @P0 BRA P1, `(.L_x_1) ;  /* 0xfffffff800880947 */ /* 0x000fea000083ffff */
[----:B------:R-:W-:Y:S05]  /*06b0*/  EXIT ;  /* 0x000000000000794d */ /* 0x000fea0003800000 */
.L_x_2:
[----:B------:R-:W-:-:S00]  /*06c0*/  BRA `(.L_x_2) ;  /* 0xfffffffc00fc7947 */ /* 0x000fc0000383ffff */
[----:B------:R-:W-:-:S00]  /*06d0*/  NOP ;  /* 0x0000000000007918 */ /* 0x000fc00000000000 */
        /* <DEDUP_REMOVED lines=10> */
.L_x_50:


//--------------------- .text._Z16depthwise_conv2dPfS_S_iiii --------------------------
	.section	.text._Z16depthwise_conv2dPfS_S_iiii,"ax",@progbits
	.align	128
        .global         _Z16depthwise_conv2dPfS_S_iiii
        .type           _Z16depthwise_conv2dPfS_S_iiii,@function
        .size           _Z16depthwise_conv2dPfS_S_iiii,(.L_x_51 - _Z16depthwise_conv2dPfS_S_iiii)
        .other          _Z16depthwise_conv2dPfS_S_iiii,@"STO_CUDA_ENTRY STV_DEFAULT"
_Z16depthwise_conv2dPfS_S_iiii:
.text._Z16depthwise_conv2dPfS_S_iiii:
[----:B------:R-:W-:Y:S01]  /*0000*/  LDC R1, c[0x0][0x37c] ;  /* 0x0000df00ff017b82 */ /* 0x000fe20000000800 */
[----:B------:R-:W0:Y:S07]  /*0010*/  S2R R3, SR_TID.X ;  /* 0x0000000000037919 */ /* 0x000e2e0000002100 */
[----:B------:R-:W0:Y:S01]  /*0020*/  S2UR UR4, SR_CTAID.X ;  /* 0x00000000000479c3 */ /* 0x000e220000002500 */
[----:B------:R-:W1:Y:S01]  /*0030*/  LDCU UR6, c[0x0][0x3a0] ;  /* 0x00007400ff0677ac */ /* 0x000e620008000800 */
[----:B------:R-:W2:Y:S06]  /*0040*/  S2R R5, SR_TID.Y ;  /* 0x0000000000057919 */ /* 0x000eac0000002200 */
[----:B------:R-:W0:Y:S08]  /*0050*/  LDC R0, c[0x0][0x360] ;  /* 0x0000d800ff007b82 */ /* 0x000e300000000800 */
[----:B------:R-:W2:Y:S08]  /*0060*/  S2UR UR5, SR_CTAID.Y ;  /* 0x00000000000579c3 */ /* 0x000eb00000002600 */
[----:B------:R-:W2:Y:S08]  /*0070*/  LDC R4, c[0x0][0x364] ;  /* 0x0000d900ff047b82 */ /* 0x000eb00000000800 */
[----:B------:R-:W3:Y:S01]  /*0080*/  S2UR UR8, SR_CTAID.Z ;  /* 0x00000000000879c3 */ /* 0x000ee20000002700 */
[----:B0-----:R-:W-:-:S05]  /*0090*/  IMAD R0, R0, UR4, R3 ;  /* 0x0000000400007c24 */ /* 0x001fca000f8e0203 */
[----:B-1----:R-:W-:Y:S02]  /*00a0*/  ISETP.GE.AND P0, PT, R0, UR6, PT ;  /* 0x0000000600007c0c */ /* 0x002fe4000bf06270 */
[----:B------:R-:W3:Y:S01]  /*00b0*/  LDC.64 R6, c[0x0][0x398] ;  /* 0x0000e600ff067b82 */ /* 0x000ee20000000a00 */
[----:B--2---:R-:W-:Y:S01]  /*00c0*/  IMAD R4, R4, UR5, R5 ;  /* 0x0000000504047c24 */ /* 0x004fe2000f8e0205 */
[----:B---3--:R-:W-:-:S04]  /*00d0*/  ISETP.LE.OR P0, PT, R6, UR8, P0 ;  /* 0x0000000806007c0c */ /* 0x008fc80008703670 */
[----:B------:R-:W-:-:S13]  /*00e0*/  ISETP.GE.OR P0, PT, R4, R7, P0 ;  /* 0x000000070400720c */ /* 0x000fda0000706670 */
[----:B------:R-:W-:Y:S05]  /*00f0*/  @P0 EXIT ;  /* 0x000000000000094d */ /* 0x000fea0003800000 */
[----:B------:R-:W0:Y:S01]  /*0100*/  LDCU UR4, c[0x0][0x3a4] ;  /* 0x00007480ff0477ac */ /* 0x000e220008000800 */
[----:B------:R-:W-:Y:S01]  /*0110*/  IMAD.MOV.U32 R5, RZ, RZ, RZ ;  /* 0x000000ffff057224 */ /* 0x000fe200078e00ff */
[----:B------:R-:W1:Y:S01]  /*0120*/  LDCU.64 UR10, c[0x0][0x358] ;  /* 0x00006b00ff0a77ac */ /* 0x000e620008000a00 */
[----:B0-----:R-:W-:-:S09]  /*0130*/  UISETP.GE.AND UP0, UPT, UR4, 0x1, UPT ;  /* 0x000000010400788c */ /* 0x001fd2000bf06270 */
[----:B-1----:R-:W-:Y:S05]  /*0140*/  BRA.U !UP0, `(.L_x_3) ;  /* 0x0000000908bc7547 */ /* 0x002fea000b800000 */
[----:B------:R-:W-:Y:S01]  /*0150*/  USHF.R.U32.HI UR5, URZ, 0x1, UR4 ;  /* 0x00000001ff057899 */ /* 0x000fe20008011604 */
[----:B------:R-:W-:Y:S01]  /*0160*/  IMAD.MOV.U32 R5, RZ, RZ, RZ ;  /* 0x000000ffff057224 */ /* 0x000fe200078e00ff */
[----:B------:R-:W-:Y:S01]  /*0170*/  ULOP3.LUT UR6, UR4, 0x7, URZ, 0xc0, !UPT ;  /* 0x0000000704067892 */ /* 0x000fe2000f8ec0ff */
[----:B------:R-:W-:Y:S01]  /*0180*/  IMAD.MOV.U32 R6, RZ, RZ, RZ ;  /* 0x000000ffff067224 */ /* 0x000fe200078e00ff */
[----:B------:R-:W-:Y:S02]  /*0190*/  ULOP3.LUT UR7, UR4, 0x3, URZ, 0xc0, !UPT ;  /* 0x0000000304077892 */ /* 0x000fe4000f8ec0ff */
[----:B------:R-:W-:Y:S01]  /*01a0*/  VIADD R7, R0, -UR5 ;  /* 0x8000000500077c36 */ /* 0x000fe20008000000 */
[----:B------:R-:W-:Y:S01]  /*01b0*/  IADD3 R9, PT, PT, R4, -UR5, RZ ;  /* 0x8000000504097c10 */ /* 0x000fe2000fffe0ff */
[----:B------:R-:W-:-:S12]  /*01c0*/  ULOP3.LUT UR4, UR4, 0x7ffffff8, URZ, 0xc0, !UPT ;  /* 0x7ffffff804047892 */ /* 0x000fd8000f8ec0ff */
.L_x_10:
[----:B------:R-:W0:Y:S01]  /*01d0*/  LDC R3, c[0x0][0x3a4] ;  /* 0x0000e900ff037b82 */ /* 0x000e220000000800 */
[----:B------:R-:W-:-:S07]  /*01e0*/  IMAD.IADD R11, R9, 0x1, R6 ;  /* 0x00000001090b7824 */ /* 0x000fce00078e0206 */
[----:B------:R-:W1:Y:S01]  /*01f0*/  LDC R2, c[0x0][0x39c] ;  /* 0x0000e700ff027b82 */ /* 0x000e620000000800 */
[C---:B0-----:R-:W-:Y:S01]  /*0200*/  ISETP.GE.U32.AND P1, PT, R3.reuse, 0x8, PT ;  /* 0x000000080300780c */ /* 0x041fe20003f26070 */
[----:B------:R-:W-:Y:S02]  /*0210*/  IMAD R8, R3, UR8, R6 ;  /* 0x0000000803087c24 */ /* 0x000fe4000f8e0206 */
[----:B------:R-:W-:Y:S01]  /*0220*/  VIADD R6, R6, 0x1 ;  /* 0x0000000106067836 */ /* 0x000fe20000000000 */
[----:B-1----:R-:W-:-:S04]  /*0230*/  ISETP.GE.AND P0, PT, R11, R2, PT ;  /* 0x000000020b00720c */ /* 0x002fc80003f06270 */
[----:B------:R-:W-:Y:S02]  /*0240*/  ISETP.NE.AND P6, PT, R6, R3, PT ;  /* 0x000000030600720c */ /* 0x000fe40003fc5270 */
[----:B------:R-:W-:Y:S01]  /*0250*/  ISETP.GT.AND P0, PT, R11, -0x1, !P0 ;  /* 0xffffffff0b00780c */ /* 0x000fe20004704270 */
[----:B------:R-:W-:Y:S02]  /*0260*/  IMAD R11, R2, UR8, R11 ;  /* 0x00000008020b7c24 */ /* 0x000fe4000f8e020b */
[----:B------:R-:W-:Y:S01]  /*0270*/  IMAD.MOV.U32 R2, RZ, RZ, RZ ;  /* 0x000000ffff027224 */ /* 0x000fe200078e00ff */
[----:B------:R-:W-:Y:S09]  /*0280*/  @!P1 BRA `(.L_x_4) ;  /* 0x0000000400109947 */ /* 0x000ff20003800000 */
[----:B------:R-:W-:-:S07]  /*0290*/  HFMA2 R10, -RZ, RZ, 0, 0 ;  /* 0x00000000ff0a7431 */ /* 0x000fce00000001ff */
.L_x_5:
[----:B------:R-:W0:Y:S01]  /*02a0*/  LDC.64 R2, c[0x0][0x3a0] ;  /* 0x0000e800ff027b82 */ /* 0x000e220000000a00 */
[----:B------:R-:W-:-:S04]  /*02b0*/  IMAD.IADD R17, R7, 0x1, R10 ;  /* 0x0000000107117824 */ /* 0x000fc800078e020a */
[C---:B------:R-:W-:Y:S02]  /*02c0*/  VIADD R23, R17.reuse, 0x1 ;  /* 0x0000000111177836 */ /* 0x040fe40000000000 */
[C---:B------:R-:W-:Y:S01]  /*02d0*/  VIADD R25, R17.reuse, 0x2 ;  /* 0x0000000211197836 */ /* 0x040fe20000000000 */
[----:B------:R-:W1:Y:S08]  /*02e0*/  LDC.64 R14, c[0x0][0x380] ;  /* 0x0000e000ff0e7b82 */ /* 0x000e700000000a00 */
[----:B------:R-:W2:Y:S01]  /*02f0*/  LDC.64 R12, c[0x0][0x388] ;  /* 0x0000e200ff0c7b82 */ /* 0x000ea20000000a00 */
[-C--:B0-----:R-:W-:Y:S01]  /*0300*/  ISETP.GE.AND P1, PT, R17, R2.reuse, PT ;  /* 0x000000021100720c */ /* 0x081fe20003f26270 */
[-C--:B------:R-:W-:Y:S01]  /*0310*/  IMAD R19, R11, R2.reuse, R17 ;  /* 0x000000020b137224 */ /* 0x080fe200078e0211 */
[----:B------:R-:W-:Y:S01]  /*0320*/  ISETP.GE.AND P4, PT, R23, R2, PT ;  /* 0x000000021700720c */ /* 0x000fe20003f86270 */
[----:B------:R-:W-:Y:S01]  /*0330*/  IMAD R21, R8, R3, R10 ;  /* 0x0000000308157224 */ /* 0x000fe200078e020a */
[----:B------:R-:W-:-:S02]  /*0340*/  ISETP.GT.AND P1, PT, R17, -0x1, !P1 ;  /* 0xffffffff1100780c */ /* 0x000fc40004f24270 */
[----:B------:R-:W-:Y:S02]  /*0350*/  ISETP.GE.AND P5, PT, R25, R2, PT ;  /* 0x000000021900720c */ /* 0x000fe40003fa6270 */
[----:B------:R-:W-:Y:S01]  /*0360*/  PLOP3.LUT P1, PT, P1, P0, PT, 0x80, 0x8 ;  /* 0x000000000008781c */ /* 0x000fe20000f21070 */
[----:B-1----:R-:W-:Y:S01]  /*0370*/  IMAD.WIDE R14, R19, 0x4, R14 ;  /* 0x00000004130e7825 */ /* 0x002fe200078e020e */
[----:B------:R-:W-:Y:S02]  /*0380*/  ISETP.GT.AND P4, PT, R23, -0x1, !P4 ;  /* 0xffffffff1700780c */ /* 0x000fe40006784270 */
[----:B------:R-:W-:Y:S02]  /*0390*/  ISETP.GT.AND P5, PT, R25, -0x1, !P5 ;  /* 0xffffffff1900780c */ /* 0x000fe40006fa4270 */
[----:B------:R-:W-:Y:S01]  /*03a0*/  PLOP3.LUT P4, PT, P4, P0, PT, 0x80, 0x8 ;  /* 0x000000000008781c */ /* 0x000fe20002781070 */
[----:B--2---:R-:W-:Y:S01]  /*03b0*/  IMAD.WIDE R12, R21, 0x4, R12 ;  /* 0x00000004150c7825 */ /* 0x004fe200078e020c */
[----:B------:R-:W-:-:S05]  /*03c0*/  PLOP3.LUT P5, PT, P5, P0, PT, 0x80, 0x8 ;  /* 0x000000000008781c */ /* 0x000fca0002fa1070 */
[----:B------:R-:W2:Y:S04]  /*03d0*/  @P1 LDG.E R16, desc[UR10][R14.64] ;  /* 0x0000000a0e101981 */ /* 0x000ea8000c1e1900 */
[----:B------:R-:W2:Y:S04]  /*03e0*/  @P1 LDG.E R18, desc[UR10][R12.64] ;  /* 0x0000000a0c121981 */ /* 0x000ea8000c1e1900 */
[----:B------:R-:W3:Y:S04]  /*03f0*/  @P4 LDG.E R20, desc[UR10][R14.64+0x4] ;  /* 0x0000040a0e144981 */ /* 0x000ee8000c1e1900 */
[----:B------:R-:W3:Y:S04]  /*0400*/  @P4 LDG.E R19, desc[UR10][R12.64+0x4] ;  /* 0x0000040a0c134981 */ /* 0x000ee8000c1e1900 */
[----:B------:R-:W4:Y:S04]  /*0410*/  @P5 LDG.E R22, desc[UR10][R14.64+0x8] ;  /* 0x0000080a0e165981 */ /* 0x000f28000c1e1900 */
[----:B------:R-:W4:Y:S01]  /*0420*/  @P5 LDG.E R21, desc[UR10][R12.64+0x8] ;  /* 0x0000080a0c155981 */ /* 0x000f22000c1e1900 */
[C---:B------:R-:W-:Y:S01]  /*0430*/  IADD3 R23, PT, PT, R17.reuse, 0x3, RZ ;  /* 0x0000000311177810 */ /* 0x040fe20007ffe0ff */
[----:B------:R-:W-:-:S02]  /*0440*/  VIADD R25, R17, 0x4 ;  /* 0x0000000411197836 */ /* 0x000fc40000000000 */
[----:B------:R-:W-:Y:S01]  /*0450*/  VIADD R27, R17, 0x5 ;  /* 0x00000005111b7836 */ /* 0x000fe20000000000 */
[-C--:B------:R-:W-:Y:S02]  /*0460*/  ISETP.GE.AND P2, PT, R23, R2.reuse, PT ;  /* 0x000000021700720c */ /* 0x080fe40003f46270 */
[----:B------:R-:W-:Y:S02]  /*0470*/  ISETP.GE.AND P3, PT, R25, R2, PT ;  /* 0x000000021900720c */ /* 0x000fe40003f66270 */
[----:B------:R-:W-:Y:S01]  /*0480*/  ISETP.GT.AND P2, PT, R23, -0x1, !P2 ;  /* 0xffffffff1700780c */ /* 0x000fe20005744270 */
[----:B------:R-:W-:Y:S01]  /*0490*/  VIADD R23, R17, 0x6 ;  /* 0x0000000611177836 */ /* 0x000fe20000000000 */
[----:B------:R-:W-:Y:S02]  /*04a0*/  ISETP.GT.AND P3, PT, R25, -0x1, !P3 ;  /* 0xffffffff1900780c */ /* 0x000fe40005f64270 */
[----:B------:R-:W-:Y:S02]  /*04b0*/  PLOP3.LUT P2, PT, P2, P0, PT, 0x80, 0x8 ;  /* 0x000000000008781c */ /* 0x000fe40001741070 */
[----:B------:R-:W-:-:S02]  /*04c0*/  PLOP3.LUT P3, PT, P3, P0, PT, 0x80, 0x8 ;  /* 0x000000000008781c */ /* 0x000fc40001f61070 */
[----:B------:R-:W-:Y:S01]  /*04d0*/  IADD3 R17, PT, PT, R17, 0x7, RZ ;  /* 0x0000000711117810 */ /* 0x000fe20007ffe0ff */
[----:B--2---:R-:W-:Y:S01]  /*04e0*/  @P1 FFMA R5, R16, R18, R5 ;  /* 0x0000001210051223 */ /* 0x004fe20000000005 */
[----:B------:R-:W-:-:S07]  /*04f0*/  ISETP.GE.AND P1, PT, R27, R2, PT ;  /* 0x000000021b00720c */ /* 0x000fce0003f26270 */
[----:B------:R-:W2:Y:S01]  /*0500*/  @P2 LDG.E R16, desc[UR10][R12.64+0xc] ;  /* 0x00000c0a0c102981 */ /* 0x000ea2000c1e1900 */
[----:B------:R-:W-:-:S03]  /*0510*/  ISETP.GT.AND P1, PT, R27, -0x1, !P1 ;  /* 0xffffffff1b00780c */ /* 0x000fc60004f24270 */
[----:B------:R-:W5:Y:S01]  /*0520*/  @P3 LDG.E R18, desc[UR10][R14.64+0x10] ;  /* 0x0000100a0e123981 */ /* 0x000f62000c1e1900 */
[----:B---3--:R-:W-:Y:S01]  /*0530*/  @P4 FFMA R5, R20, R19, R5 ;  /* 0x0000001314054223 */ /* 0x008fe20000000005 */
[----:B------:R-:W-:Y:S02]  /*0540*/  PLOP3.LUT P1, PT, P1, P0, PT, 0x80, 0x8 ;  /* 0x000000000008781c */ /* 0x000fe40000f21070 */
[----:B------:R-:W-:-:S04]  /*0550*/  ISETP.GE.AND P4, PT, R23, R2, PT ;  /* 0x000000021700720c */ /* 0x000fc80003f86270 */
[----:B------:R-:W-:Y:S01]  /*0560*/  ISETP.GT.AND P4, PT, R23, -0x1, !P4 ;  /* 0xffffffff1700780c */ /* 0x000fe20006784270 */
[----:B----4-:R-:W-:Y:S01]  /*0570*/  @P5 FFMA R5, R22, R21, R5 ;  /* 0x0000001516055223 */ /* 0x010fe20000000005 */
[C---:B------:R-:W-:Y:S02]  /*0580*/  ISETP.GE.AND P5, PT, R17.reuse, R2, PT ;  /* 0x000000021100720c */ /* 0x040fe40003fa6270 */
[----:B------:R-:W2:Y:S01]  /*0590*/  @P2 LDG.E R2, desc[UR10][R14.64+0xc] ;  /* 0x00000c0a0e022981 */ /* 0x000ea2000c1e1900 */
[----:B------:R-:W-:Y:S02]  /*05a0*/  PLOP3.LUT P4, PT, P4, P0, PT, 0x80, 0x8 ;  /* 0x000000000008781c */ /* 0x000fe40002781070 */
[----:B------:R-:W-:Y:S01]  /*05b0*/  ISETP.GT.AND P5, PT, R17, -0x1, !P5 ;  /* 0xffffffff1100780c */ /* 0x000fe20006fa4270 */
[----:B------:R-:W3:Y:S04]  /*05c0*/  @P1 LDG.E R20, desc[UR10][R14.64+0x14] ;  /* 0x0000140a0e141981 */ /* 0x000ee8000c1e1900 */
[----:B------:R-:W5:Y:S01]  /*05d0*/  @P3 LDG.E R17, desc[UR10][R12.64+0x10] ;  /* 0x0000100a0c113981 */ /* 0x000f62000c1e1900 */
[----:B------:R-:W-:-:S03]  /*05e0*/  PLOP3.LUT P5, PT, P5, P0, PT, 0x80, 0x8 ;  /* 0x000000000008781c */ /* 0x000fc60002fa1070 */
[----:B------:R-:W3:Y:S04]  /*05f0*/  @P1 LDG.E R19, desc[UR10][R12.64+0x14] ;  /* 0x0000140a0c131981 */ /* 0x000ee8000c1e1900 */
[----:B------:R-:W4:Y:S04]  /*0600*/  @P4 LDG.E R22, desc[UR10][R14.64+0x18] ;  /* 0x0000180a0e164981 */ /* 0x000f28000c1e1900 */
[----:B------:R-:W4:Y:S04]  /*0610*/  @P4 LDG.E R21, desc[UR10][R12.64+0x18] ;  /* 0x0000180a0c154981 */ /* 0x000f28000c1e1900 */
[----:B------:R-:W4:Y:S04]  /*0620*/  @P5 LDG.E R24, desc[UR10][R14.64+0x1c] ;  /* 0x00001c0a0e185981 */ /* 0x000f28000c1e1900 */
[----:B------:R-:W4:Y:S01]  /*0630*/  @P5 LDG.E R23, desc[UR10][R12.64+0x1c] ;  /* 0x00001c0a0c175981 */ /* 0x000f22000c1e1900 */
[----:B------:R-:W-:-:S02]  /*0640*/  VIADD R10, R10, 0x8 ;  /* 0x000000080a0a7836 */ /* 0x000fc40000000000 */
[----:B--2---:R-:W-:-:S04]  /*0650*/  @P2 FFMA R5, R2, R16, R5 ;  /* 0x0000001002052223 */ /* 0x004fc80000000005 */
[----:B-----5:R-:W-:-:S04]  /*0660*/  @P3 FFMA R5, R18, R17, R5 ;  /* 0x0000001112053223 */ /* 0x020fc80000000005 */
[----:B---3--:R-:W-:Y:S01]  /*0670*/  @P1 FFMA R5, R20, R19, R5 ;  /* 0x0000001314051223 */ /* 0x008fe20000000005 */
[----:B------:R-:W-:-:S03]  /*0680*/  ISETP.NE.AND P1, PT, R10, UR4, PT ;  /* 0x000000040a007c0c */ /* 0x000fc6000bf25270 */
[----:B----4-:R-:W-:-:S04]  /*0690*/  @P4 FFMA R5, R22, R21, R5 ;  /* 0x0000001516054223 */ /* 0x010fc80000000005 */
[----:B------:R-:W-:-:S06]  /*06a0*/  @P5 FFMA R5, R24, R23, R5 ;  /* 0x0000001718055223 */ /* 0x000fcc0000000005 */
[----:B------:R-:W-:Y:S05]  /*06b0*/  @P1 BRA `(.L_x_5) ;  /* 0xfffffff800f81947 */ /* 0x000fea000383ffff */
[----:B------:R-:W-:-:S07]  /*06c0*/  IMAD.U32 R2, RZ, RZ, UR4 ;  /* 0x00000004ff027e24 */ /* 0x000fce000f8e00ff */
.L_x_4:
[----:B------:R-:W-:-:S09]  /*06d0*/  UISETP.NE.AND UP0, UPT, UR6, URZ, UPT ;  /* 0x000000ff0600728c */ /* 0x000fd2000bf05270 */
[----:B------:R-:W-:Y:S05]  /*06e0*/  BRA.U !UP0, `(.L_x_6) ;  /* 0x0000000508507547 */ /* 0x000fea000b800000 */
[----:B------:R-:W-:Y:S02]  /*06f0*/  UIADD3 UR5, UPT, UPT, UR6, -0x1, URZ ;  /* 0xffffffff06057890 */ /* 0x000fe4000fffe0ff */
[----:B------:R-:W-:Y:S02]  /*0700*/  UISETP.NE.AND UP1, UPT, UR7, URZ, UPT ;  /* 0x000000ff0700728c */ /* 0x000fe4000bf25270 */
[----:B------:R-:W-:-:S09]  /*0710*/  UISETP.GE.U32.AND UP0, UPT, UR5, 0x3, UPT ;  /* 0x000000030500788c */ /* 0x000fd2000bf06070 */
[----:B------:R-:W-:Y:S05]  /*0720*/  BRA.U !UP0, `(.L_x_7) ;  /* 0x0000000108907547 */ /* 0x000fea000b800000 */
[----:B------:R-:W0:Y:S01]  /*0730*/  LDCU UR5, c[0x0][0x3a0] ;  /* 0x00007400ff0577ac */ /* 0x000e220008000800 */
[----:B------:R-:W1:Y:S01]  /*0740*/  LDC.64 R14, c[0x0][0x380] ;  /* 0x0000e000ff0e7b82 */ /* 0x000e620000000a00 */
[--C-:B------:R-:W-:Y:S02]  /*0750*/  IMAD.IADD R10, R7, 0x1, R2.reuse ;  /* 0x00000001070a7824 */ /* 0x100fe400078e0202 */
[----:B------:R-:W-:Y:S02]  /*0760*/  IMAD R19, R8, R3, R2 ;  /* 0x0000000308137224 */ /* 0x000fe400078e0202 */
[C---:B------:R-:W-:Y:S01]  /*0770*/  VIADD R17, R10.reuse, 0x2 ;  /* 0x000000020a117836 */ /* 0x040fe20000000000 */
[C---:B------:R-:W-:Y:S01]  /*0780*/  IADD3 R16, PT, PT, R10.reuse, 0x1, RZ ;  /* 0x000000010a107810 */ /* 0x040fe20007ffe0ff */
[C---:B------:R-:W-:Y:S01]  /*0790*/  VIADD R18, R10.reuse, 0x3 ;  /* 0x000000030a127836 */ /* 0x040fe20000000000 */
[----:B------:R-:W2:Y:S01]  /*07a0*/  LDC.64 R12, c[0x0][0x388] ;  /* 0x0000e200ff0c7b82 */ /* 0x000ea20000000a00 */
[----:B0-----:R-:W-:-:S02]  /*07b0*/  ISETP.GE.AND P1, PT, R10, UR5, PT ;  /* 0x000000050a007c0c */ /* 0x001fc4000bf26270 */
[----:B------:R-:W-:Y:S02]  /*07c0*/  ISETP.GE.AND P2, PT, R16, UR5, PT ;  /* 0x0000000510007c0c */ /* 0x000fe4000bf46270 */
[----:B------:R-:W-:Y:S02]  /*07d0*/  ISETP.GT.AND P1, PT, R10, -0x1, !P1 ;  /* 0xffffffff0a00780c */ /* 0x000fe40004f24270 */
[C---:B------:R-:W-:Y:S02]  /*07e0*/  ISETP.GE.AND P3, PT, R17.reuse, UR5, PT ;  /* 0x0000000511007c0c */ /* 0x040fe4000bf66270 */
[----:B------:R-:W-:Y:S02]  /*07f0*/  ISETP.GT.AND P2, PT, R16, -0x1, !P2 ;  /* 0xffffffff1000780c */ /* 0x000fe40005744270 */
[----:B------:R-:W-:Y:S02]  /*0800*/  PLOP3.LUT P1, PT, P1, P0, PT, 0x80, 0x8 ;  /* 0x000000000008781c */ /* 0x000fe40000f21070 */
[----:B------:R-:W-:Y:S01]  /*0810*/  ISETP.GT.AND P3, PT, R17, -0x1, !P3 ;  /* 0xffffffff1100780c */ /* 0x000fe20005f64270 */
[----:B------:R-:W-:Y:S01]  /*0820*/  IMAD R17, R11, UR5, R10 ;  /* 0x000000050b117c24 */ /* 0x000fe2000f8e020a */
[----:B------:R-:W-:Y:S01]  /*0830*/  ISETP.GE.AND P4, PT, R18, UR5, PT ;  /* 0x0000000512007c0c */ /* 0x000fe2000bf86270 */
[----:B--2---:R-:W-:Y:S01]  /*0840*/  IMAD.WIDE R12, R19, 0x4, R12 ;  /* 0x00000004130c7825 */ /* 0x004fe200078e020c */
[----:B------:R-:W-:-:S02]  /*0850*/  PLOP3.LUT P2, PT, P2, P0, PT, 0x80, 0x8 ;  /* 0x000000000008781c */ /* 0x000fc40001741070 */
[----:B------:R-:W-:Y:S01]  /*0860*/  ISETP.GT.AND P4, PT, R18, -0x1, !P4 ;  /* 0xffffffff1200780c */ /* 0x000fe20006784270 */
[----:B-1----:R-:W-:Y:S01]  /*0870*/  IMAD.WIDE R14, R17, 0x4, R14 ;  /* 0x00000004110e7825 */ /* 0x002fe200078e020e */
[----:B------:R-:W-:Y:S02]  /*0880*/  PLOP3.LUT P3, PT, P3, P0, PT, 0x80, 0x8 ;  /* 0x000000000008781c */ /* 0x000fe40001f61070 */
[----:B------:R-:W-:Y:S01]  /*0890*/  PLOP3.LUT P4, PT, P4, P0, PT, 0x80, 0x8 ;  /* 0x000000000008781c */ /* 0x000fe20002781070 */
[----:B------:R-:W2:Y:S04]  /*08a0*/  @P1 LDG.E R16, desc[UR10][R12.64] ;  /* 0x0000000a0c101981 */ /* 0x000ea8000c1e1900 */
[----:B------:R-:W2:Y:S04]  /*08b0*/  @P1 LDG.E R10, desc[UR10][R14.64] ;  /* 0x0000000a0e0a1981 */ /* 0x000ea8000c1e1900 */
[----:B------:R-:W3:Y:S04]  /*08c0*/  @P2 LDG.E R18, desc[UR10][R14.64+0x4] ;  /* 0x0000040a0e122981 */ /* 0x000ee8000c1e1900 */
[----:B------:R-:W3:Y:S04]  /*08d0*/  @P2 LDG.E R17, desc[UR10][R12.64+0x4] ;  /* 0x0000040a0c112981 */ /* 0x000ee8000c1e1900 */
[----:B------:R-:W4:Y:S04]  /*08e0*/  @P3 LDG.E R20, desc[UR10][R14.64+0x8] ;  /* 0x0000080a0e143981 */ /* 0x000f28000c1e1900 */
[----:B------:R-:W4:Y:S04]  /*08f0*/  @P3 LDG.E R19, desc[UR10][R12.64+0x8] ;  /* 0x0000080a0c133981 */ /* 0x000f28000c1e1900 */
[----:B------:R-:W5:Y:S04]  /*0900*/  @P4 LDG.E R22, desc[UR10][R14.64+0xc] ;  /* 0x00000c0a0e164981 */ /* 0x000f68000c1e1900 */
[----:B------:R-:W5:Y:S01]  /*0910*/  @P4 LDG.E R21, desc[UR10][R12.64+0xc] ;  /* 0x00000c0a0c154981 */ /* 0x000f62000c1e1900 */
[----:B------:R-:W-:Y:S01]  /*0920*/  IADD3 R2, PT, PT, R2, 0x4, RZ ;  /* 0x0000000402027810 */ /* 0x000fe20007ffe0ff */
[----:B--2---:R-:W-:-:S04]  /*0930*/  @P1 FFMA R5, R10, R16, R5 ;  /* 0x000000100a051223 */ /* 0x004fc80000000005 */
[----:B---3--:R-:W-:-:S04]  /*0940*/  @P2 FFMA R5, R18, R17, R5 ;  /* 0x0000001112052223 */ /* 0x008fc80000000005 */
[----:B----4-:R-:W-:-:S04]  /*0950*/  @P3 FFMA R5, R20, R19, R5 ;  /* 0x0000001314053223 */ /* 0x010fc80000000005 */
[----:B-----5:R-:W-:-:S07]  /*0960*/  @P4 FFMA R5, R22, R21, R5 ;  /* 0x0000001516054223 */ /* 0x020fce0000000005 */
.L_x_7:
[----:B------:R-:W-:Y:S05]  /*0970*/  BRA.U !UP1, `(.L_x_6) ;  /* 0x0000000109ac7547 */ /* 0x000fea000b800000 */
[----:B------:R-:W-:Y:S01]  /*0980*/  UISETP.NE.AND UP0, UPT, UR7, 0x1, UPT ;  /* 0x000000010700788c */ /* 0x000fe2000bf05270 */
[----:B------:R-:W-:-:S08]  /*0990*/  LOP3.LUT P3, RZ, R3, 0x1, RZ, 0xc0, !PT ;  /* 0x0000000103ff7812 */ /* 0x000fd0000786c0ff */
[----:B------:R-:W-:Y:S05]  /*09a0*/  BRA.U !UP0, `(.L_x_8) ;  /* 0x0000000108587547 */ /* 0x000fea000b800000 */
[----:B------:R-:W0:Y:S01]  /*09b0*/  LDCU UR5, c[0x0][0x3a0] ;  /* 0x00007400ff0577ac */ /* 0x000e220008000800 */
[----:B------:R-:W1:Y:S01]  /*09c0*/  LDC.64 R12, c[0x0][0x380] ;  /* 0x0000e000ff0c7b82 */ /* 0x000e620000000a00 */
[--C-:B------:R-:W-:Y:S02]  /*09d0*/  IMAD.IADD R10, R7, 0x1, R2.reuse ;  /* 0x00000001070a7824 */ /* 0x100fe400078e0202 */
[----:B------:R-:W-:Y:S02]  /*09e0*/  IMAD R19, R8, R3, R2 ;  /* 0x0000000308137224 */ /* 0x000fe400078e0202 */
[----:B------:R-:W-:-:S03]  /*09f0*/  VIADD R16, R10, 0x1 ;  /* 0x000000010a107836 */ /* 0x000fc60000000000 */
[----:B------:R-:W2:Y:S01]  /*0a00*/  LDC.64 R14, c[0x0][0x388] ;  /* 0x0000e200ff0e7b82 */ /* 0x000ea20000000a00 */
[----:B0-----:R-:W-:Y:S01]  /*0a10*/  ISETP.GE.AND P1, PT, R10, UR5, PT ;  /* 0x000000050a007c0c */ /* 0x001fe2000bf26270 */
[----:B------:R-:W-:Y:S01]  /*0a20*/  IMAD R17, R11, UR5, R10 ;  /* 0x000000050b117c24 */ /* 0x000fe2000f8e020a */
[----:B------:R-:W-:Y:S02]  /*0a30*/  ISETP.GE.AND P2, PT, R16, UR5, PT ;  /* 0x0000000510007c0c */ /* 0x000fe4000bf46270 */
[----:B------:R-:W-:Y:S02]  /*0a40*/  ISETP.GT.AND P1, PT, R10, -0x1, !P1 ;  /* 0xffffffff0a00780c */ /* 0x000fe40004f24270 */
[----:B------:R-:W-:Y:S01]  /*0a50*/  ISETP.GT.AND P2, PT, R16, -0x1, !P2 ;  /* 0xffffffff1000780c */ /* 0x000fe20005744270 */
[----:B-1----:R-:W-:Y:S01]  /*0a60*/  IMAD.WIDE R12, R17, 0x4, R12 ;  /* 0x00000004110c7825 */ /* 0x002fe200078e020c */
[----:B------:R-:W-:Y:S02]  /*0a70*/  PLOP3.LUT P1, PT, P1, P0, PT, 0x80, 0x8 ;  /* 0x000000000008781c */ /* 0x000fe40000f21070 */
[----:B------:R-:W-:Y:S01]  /*0a80*/  PLOP3.LUT P2, PT, P2, P0, PT, 0x80, 0x8 ;  /* 0x000000000008781c */ /* 0x000fe20001741070 */
[----:B--2---:R-:W-:-:S10]  /*0a90*/  IMAD.WIDE R14, R19, 0x4, R14 ;  /* 0x00000004130e7825 */ /* 0x004fd400078e020e */
[----:B------:R-:W2:Y:S04]  /*0aa0*/  @P1 LDG.E R10, desc[UR10][R12.64] ;  /* 0x0000000a0c0a1981 */ /* 0x000ea8000c1e1900 */
[----:B------:R-:W2:Y:S04]  /*0ab0*/  @P1 LDG.E R16, desc[UR10][R14.64] ;  /* 0x0000000a0e101981 */ /* 0x000ea8000c1e1900 */
[----:B------:R-:W3:Y:S04]  /*0ac0*/  @P2 LDG.E R18, desc[UR10][R12.64+0x4] ;  /* 0x0000040a0c122981 */ /* 0x000ee8000c1e1900 */
[----:B------:R-:W3:Y:S01]  /*0ad0*/  @P2 LDG.E R17, desc[UR10][R14.64+0x4] ;  /* 0x0000040a0e112981 */ /* 0x000ee2000c1e1900 */
[----:B------:R-:W-:Y:S01]  /*0ae0*/  IADD3 R2, PT, PT, R2, 0x2, RZ ;  /* 0x0000000202027810 */ /* 0x000fe20007ffe0ff */
[----:B--2---:R-:W-:-:S04]  /*0af0*/  @P1 FFMA R5, R10, R16, R5 ;  /* 0x000000100a051223 */ /* 0x004fc80000000005 */
[----:B---3--:R-:W-:-:S07]  /*0b00*/  @P2 FFMA R5, R18, R17, R5 ;  /* 0x0000001112052223 */ /* 0x008fce0000000005 */
.L_x_8:
[----:B------:R-:W-:Y:S05]  /*0b10*/  @!P3 BRA `(.L_x_6) ;  /* 0x000000000044b947 */ /* 0x000fea0003800000 */
[----:B------:R-:W0:Y:S01]  /*0b20*/  LDCU UR5, c[0x0][0x3a0] ;  /* 0x00007400ff0577ac */ /* 0x000e220008000800 */
[----:B------:R-:W-:Y:S01]  /*0b30*/  IMAD.IADD R10, R7, 0x1, R2 ;  /* 0x00000001070a7824 */ /* 0x000fe200078e0202 */
[----:B------:R-:W-:Y:S04]  /*0b40*/  BSSY.RECONVERGENT B0, `(.L_x_6) ;  /* 0x000000e000007945 */ /* 0x000fe80003800200 */
[----:B0-----:R-:W-:-:S04]  /*0b50*/  ISETP.GE.AND P1, PT, R10, UR5, PT ;  /* 0x000000050a007c0c */ /* 0x001fc8000bf26270 */
[----:B------:R-:W-:-:S04]  /*0b60*/  ISETP.GT.AND P1, PT, R10, -0x1, !P1 ;  /* 0xffffffff0a00780c */ /* 0x000fc80004f24270 */
[----:B------:R-:W-:-:S13]  /*0b70*/  PLOP3.LUT P1, PT, P1, P0, PT, 0x80, 0x8 ;  /* 0x000000000008781c */ /* 0x000fda0000f21070 */
[----:B------:R-:W-:Y:S05]  /*0b80*/  @!P1 BRA `(.L_x_9) ;  /* 0x0000000000249947 */ /* 0x000fea0003800000 */
[----:B------:R-:W0:Y:S01]  /*0b90*/  LDC.64 R14, c[0x0][0x380] ;  /* 0x0000e000ff0e7b82 */ /* 0x000e220000000a00 */
[----:B------:R-:W-:Y:S02]  /*0ba0*/  IMAD R11, R11, UR5, R10 ;  /* 0x000000050b0b7c24 */ /* 0x000fe4000f8e020a */
[----:B------:R-:W-:-:S05]  /*0bb0*/  IMAD R3, R8, R3, R2 ;  /* 0x0000000308037224 */ /* 0x000fca00078e0202 */
[----:B------:R-:W1:Y:S01]  /*0bc0*/  LDC.64 R12, c[0x0][0x388] ;  /* 0x0000e200ff0c7b82 */ /* 0x000e620000000a00 */
[----:B0-----:R-:W-:-:S06]  /*0bd0*/  IMAD.WIDE R14, R11, 0x4, R14 ;  /* 0x000000040b0e7825 */ /* 0x001fcc00078e020e */
[----:B------:R-:W2:Y:S01]  /*0be0*/  LDG.E R14, desc[UR10][R14.64] ;  /* 0x0000000a0e0e7981 */ /* 0x000ea2000c1e1900 */
[----:B-1----:R-:W-:-:S06]  /*0bf0*/  IMAD.WIDE R12, R3, 0x4, R12 ;  /* 0x00000004030c7825 */ /* 0x002fcc00078e020c */
[----:B------:R-:W2:Y:S02]  /*0c00*/  LDG.E R12, desc[UR10][R12.64] ;  /* 0x0000000a0c0c7981 */ /* 0x000ea4000c1e1900 */
[----:B--2---:R-:W-:-:S07]  /*0c10*/  FFMA R5, R14, R12, R5 ;  /* 0x0000000c0e057223 */ /* 0x004fce0000000005 */
.L_x_9:
[----:B------:R-:W-:Y:S05]  /*0c20*/  BSYNC.RECONVERGENT B0 ;  /* 0x0000000000007941 */ /* 0x000fea0003800200 */
.L_x_6:
[----:B------:R-:W-:Y:S05]  /*0c30*/  @P6 BRA `(.L_x_10) ;  /* 0xfffffff400646947 */ /* 0x000fea000383ffff */
.L_x_3:
[----:B------:R-:W0:Y:S01]  /*0c40*/  LDC R7, c[0x0][0x39c] ;  /* 0x0000e700ff077b82 */ /* 0x000e220000000800 */
[----:B------:R-:W1:Y:S07]  /*0c50*/  LDCU UR5, c[0x0][0x3a0] ;  /* 0x00007400ff0577ac */ /* 0x000e6e0008000800 */
[----:B------:R-:W2:Y:S01]  /*0c60*/  LDC.64 R2, c[0x0][0x390] ;  /* 0x0000e400ff027b82 */ /* 0x000ea20000000a00 */
[----:B0-----:R-:W-:-:S04]  /*0c70*/  IMAD R7, R7, UR8, R4 ;  /* 0x0000000807077c24 */ /* 0x001fc8000f8e0204 */
[----:B-1----:R-:W-:-:S04]  /*0c80*/  IMAD R7, R7, UR5, R0 ;  /* 0x0000000507077c24 */ /* 0x002fc8000f8e0200 */
[----:B--2---:R-:W-:-:S05]  /*0c90*/  IMAD.WIDE R2, R7, 0x4, R2 ;  /* 0x0000000407027825 */ /* 0x004fca00078e0202 */
[----:B------:R-:W-:Y:S01]  /*0ca0*/  STG.E desc[UR10][R2.64], R5 ;  /* 0x0000000502007986 */ /* 0x000fe2000c10190a */
[----:B------:R-:W-:Y:S05]  /*0cb0*/  EXIT ;  /* 0x000000000000794d */ /* 0x000fea0003800000 */
.L_x_11:
        /* <DEDUP_REMOVED lines=12> */
.L_x_51:


//--------------------- .text._Z23separable_conv_verticalPfS_S_iiii --------------------------
	.section	.text._Z23separable_conv_verticalPfS_S_iiii,"ax",@progbits
	.align	128
        .global         _Z23separable_conv_verticalPfS_S_iiii
        .type           _Z23separable_conv_verticalPfS_S_iiii,@function
        .size           _Z23separable_conv_verticalPfS_S_iiii,(.L_x_52 - _Z23separable_conv_verticalPfS_S_iiii)
        .other          _Z23separable_conv_verticalPfS_S_iiii,@"STO_CUDA_ENTRY STV_DEFAULT"
_Z23separable_conv_verticalPfS_S_iiii:
.text._Z23separable_conv_verticalPfS_S_iiii:
[----:B------:R-:W-:Y:S01]  /*0000*/  LDC R1, c[0x0][0x37c] ;  /* 0x0000df00ff017b82 */ /* 0x000fe20000000800 */
[----:B------:R-:W0:Y:S07]  /*0010*/  S2R R5, SR_TID.Y ;  /* 0x0000000000057919 */ /* 0x000e2e0000002200 */
[----:B------:R-:W1:Y:S01]  /*0020*/  LDC R3, c[0x0][0x360] ;  /* 0x0000d800ff037b82 */ /* 0x000e620000000800 */
[----:B------:R-:W2:Y:S01]  /*0030*/  LDCU.64 UR6, c[0x0][0x398] ;  /* 0x00007300ff0677ac */ /* 0x000ea20008000a00 */
[----:B------:R-:W1:Y:S06]  /*0040*/  S2R R2, SR_TID.X ;  /* 0x0000000000027919 */ /* 0x000e6c0000002100 */
[----:B------:R-:W0:Y:S08]  /*0050*/  S2UR UR5, SR_CTAID.Y ;  /* 0x00000000000579c3 */ /* 0x000e300000002600 */
[----:B------:R-:W0:Y:S08]  /*0060*/  LDC R0, c[0x0][0x364] ;  /* 0x0000d900ff007b82 */ /* 0x000e300000000800 */
[----:B------:R-:W1:Y:S01]  /*0070*/  S2UR UR4, SR_CTAID.X ;  /* 0x00000000000479c3 */ /* 0x000e620000002500 */
[----:B0-----:R-:W-:-:S05]  /*0080*/  IMAD R0, R0, UR5, R5 ;  /* 0x0000000500007c24 */ /* 0x001fca000f8e0205 */
[----:B--2---:R-:W-:Y:S01]  /*0090*/  ISETP.GE.AND P0, PT, R0, UR6, PT ;  /* 0x0000000600007c0c */ /* 0x004fe2000bf06270 */
[----:B-1----:R-:W-:-:S05]  /*00a0*/  IMAD R3, R3, UR4, R2 ;  /* 0x0000000403037c24 */ /* 0x002fca000f8e0202 */
[----:B------:R-:W-:-:S13]  /*00b0*/  ISETP.GE.OR P0, PT, R3, UR7, P0 ;  /* 0x0000000703007c0c */ /* 0x000fda0008706670 */
[----:B------:R-:W-:Y:S05]  /*00c0*/  @P0 EXIT ;  /* 0x000000000000094d */ /* 0x000fea0003800000 */
[----:B------:R-:W0:Y:S01]  /*00d0*/  LDCU UR5, c[0x0][0x3a0] ;  /* 0x00007400ff0577ac */ /* 0x000e220008000800 */
[----:B------:R-:W-:Y:S01]  /*00e0*/  HFMA2 R2, -RZ, RZ, 0, 0 ;  /* 0x00000000ff027431 */ /* 0x000fe200000001ff */
[----:B------:R-:W1:Y:S01]  /*00f0*/  LDCU.64 UR8, c[0x0][0x358] ;  /* 0x00006b00ff0877ac */ /* 0x000e620008000a00 */
[----:B0-----:R-:W-:-:S09]  /*0100*/  UISETP.GE.AND UP0, UPT, UR5, 0x1, UPT ;  /* 0x000000010500788c */ /* 0x001fd2000bf06270 */
[----:B-1----:R-:W-:Y:S05]  /*0110*/  BRA.U !UP0, `(.L_x_12) ;  /* 0x0000000d08007547 */ /* 0x002fea000b800000 */
[----:B------:R-:W0:Y:S01]  /*0120*/  LDCU UR4, c[0x0][0x3a4] ;  /* 0x00007480ff0477ac */ /* 0x000e220008000800 */
[----:B------:R-:W-:Y:S02]  /*0130*/  MOV R2, RZ ;  /* 0x000000ff00027202 */ /* 0x000fe40000000f00 */
[----:B------:R-:W-:Y:S01]  /*0140*/  MOV R4, RZ ;  /* 0x000000ff00047202 */ /* 0x000fe20000000f00 */
[----:B------:R-:W-:Y:S02]  /*0150*/  UISETP.GE.U32.AND UP0, UPT, UR5, 0x8, UPT ;  /* 0x000000080500788c */ /* 0x000fe4000bf06070 */
[----:B------:R-:W-:-:S04]  /*0160*/  ULOP3.LUT UR7, UR5, 0x7, URZ, 0xc0, !UPT ;  /* 0x0000000705077892 */ /* 0x000fc8000f8ec0ff */
[----:B------:R-:W-:Y:S02]  /*0170*/  UISETP.NE.AND UP1, UPT, UR7, URZ, UPT ;  /* 0x000000ff0700728c */ /* 0x000fe4000bf25270 */
[----:B0-----:R-:W-:-:S06]  /*0180*/  ULEA.HI UR4, UR5, UR4, URZ, 0x1f ;  /* 0x0000000405047291 */ /* 0x001fcc000f8ff8ff */
[----:B------:R-:W-:Y:S01]  /*0190*/  IADD3 R5, PT, PT, R0, -UR4, RZ ;  /* 0x8000000400057c10 */ /* 0x000fe2000fffe0ff */
[----:B------:R-:W-:Y:S06]  /*01a0*/  BRA.U !UP0, `(.L_x_13) ;  /* 0x0000000508687547 */ /* 0x000fec000b800000 */
[----:B------:R-:W0:Y:S01]  /*01b0*/  LDC.64 R10, c[0x0][0x390] ;  /* 0x0000e400ff0a7b82 */ /* 0x000e220000000a00 */
[----:B------:R-:W-:Y:S01]  /*01c0*/  ULOP3.LUT UR4, UR5, 0x7ffffff8, URZ, 0xc0, !UPT ;  /* 0x7ffffff805047892 */ /* 0x000fe2000f8ec0ff */
[----:B------:R-:W-:Y:S01]  /*01d0*/  HFMA2 R7, -RZ, RZ, 0, 0 ;  /* 0x00000000ff077431 */ /* 0x000fe200000001ff */
[----:B------:R-:W-:Y:S01]  /*01e0*/  MOV R2, RZ ;  /* 0x000000ff00027202 */ /* 0x000fe20000000f00 */
[----:B------:R-:W1:Y:S03]  /*01f0*/  LDCU UR6, c[0x0][0x398] ;  /* 0x00007300ff0677ac */ /* 0x000e660008000800 */
[----:B------:R-:W-:-:S07]  /*0200*/  MOV R4, UR4 ;  /* 0x0000000400047c02 */ /* 0x000fce0008000f00 */
.L_x_14:
[----:B------:R-:W-:Y:S01]  /*0210*/  IADD3 R6, PT, PT, R5, R7, RZ ;  /* 0x0000000705067210 */ /* 0x000fe20007ffe0ff */
[----:B0-----:R-:W-:-:S03]  /*0220*/  IMAD.WIDE.U32 R12, R7, 0x4, R10 ;  /* 0x00000004070c7825 */ /* 0x001fc600078e000a */
[----:B-1----:R-:W-:-:S04]  /*0230*/  ISETP.GE.AND P3, PT, R6, UR6, PT ;  /* 0x0000000606007c0c */ /* 0x002fc8000bf66270 */
[----:B------:R-:W-:-:S13]  /*0240*/  ISETP.LT.OR P3, PT, R6, RZ, P3 ;  /* 0x000000ff0600720c */ /* 0x000fda0001f61670 */
[----:B------:R-:W0:Y:S01]  /*0250*/  @!P3 LDC R15, c[0x0][0x39c] ;  /* 0x0000e700ff0fbb82 */ /* 0x000e220000000800 */
[----:B------:R-:W2:Y:S07]  /*0260*/  @!P3 LDG.E R18, desc[UR8][R12.64] ;  /* 0x000000080c12b981 */ /* 0x000eae000c1e1900 */
[----:B------:R-:W1:Y:S01]  /*0270*/  @!P3 LDC.64 R8, c[0x0][0x380] ;  /* 0x0000e000ff08bb82 */ /* 0x000e620000000a00 */
[----:B0-----:R-:W-:-:S04]  /*0280*/  @!P3 IMAD R15, R6, R15, R3 ;  /* 0x0000000f060fb224 */ /* 0x001fc800078e0203 */
[----:B-1----:R-:W-:-:S05]  /*0290*/  @!P3 IMAD.WIDE R8, R15, 0x4, R8 ;  /* 0x000000040f08b825 */ /* 0x002fca00078e0208 */
[----:B------:R0:W2:Y:S01]  /*02a0*/  @!P3 LDG.E R19, desc[UR8][R8.64] ;  /* 0x000000080813b981 */ /* 0x0000a2000c1e1900 */
[C---:B------:R-:W-:Y:S02]  /*02b0*/  IADD3 R24, PT, PT, R6.reuse, 0x1, RZ ;  /* 0x0000000106187810 */ /* 0x040fe40007ffe0ff */
[----:B------:R-:W-:Y:S02]  /*02c0*/  IADD3 R28, PT, PT, R6, 0x2, RZ ;  /* 0x00000002061c7810 */ /* 0x000fe40007ffe0ff */
[----:B------:R-:W-:Y:S02]  /*02d0*/  ISETP.GE.AND P2, PT, R24, UR6, PT ;  /* 0x0000000618007c0c */ /* 0x000fe4000bf46270 */
[----:B------:R-:W-:Y:S02]  /*02e0*/  ISETP.GE.AND P1, PT, R28, UR6, PT ;  /* 0x000000061c007c0c */ /* 0x000fe4000bf26270 */
[----:B------:R-:W-:Y:S02]  /*02f0*/  IADD3 R22, PT, PT, R6, 0x3, RZ ;  /* 0x0000000306167810 */ /* 0x000fe40007ffe0ff */
[----:B------:R-:W-:-:S02]  /*0300*/  ISETP.LT.OR P2, PT, R24, RZ, P2 ;  /* 0x000000ff1800720c */ /* 0x000fc40001741670 */
[----:B------:R-:W-:Y:S02]  /*0310*/  ISETP.LT.OR P1, PT, R28, RZ, P1 ;  /* 0x000000ff1c00720c */ /* 0x000fe40000f21670 */
[----:B------:R-:W-:-:S04]  /*0320*/  ISETP.GE.AND P0, PT, R22, UR6, PT ;  /* 0x0000000616007c0c */ /* 0x000fc8000bf06270 */
[----:B------:R-:W-:Y:S01]  /*0330*/  ISETP.LT.OR P0, PT, R22, RZ, P0 ;  /* 0x000000ff1600720c */ /* 0x000fe20000701670 */
[----:B------:R-:W-:-:S04]  /*0340*/  VIADD R26, R6, 0x4 ;  /* 0x00000004061a7836 */ /* 0x000fc80000000000 */
[----:B------:R-:W1:Y:S08]  /*0350*/  @!P2 LDC R23, c[0x0][0x39c] ;  /* 0x0000e700ff17ab82 */ /* 0x000e700000000800 */
[----:B------:R-:W3:Y:S01]  /*0360*/  @!P1 LDC R25, c[0x0][0x39c] ;  /* 0x0000e700ff199b82 */ /* 0x000ee20000000800 */
[----:B------:R-:W-:Y:S02]  /*0370*/  ISETP.GE.AND P4, PT, R26, UR6, PT ;  /* 0x000000061a007c0c */ /* 0x000fe4000bf86270 */
[----:B0-----:R-:W-:-:S05]  /*0380*/  IADD3 R8, PT, PT, R6, 0x5, RZ ;  /* 0x0000000506087810 */ /* 0x001fca0007ffe0ff */
[----:B------:R-:W0:Y:S08]  /*0390*/  @!P2 LDC.64 R14, c[0x0][0x380] ;  /* 0x0000e000ff0eab82 */ /* 0x000e300000000a00 */
[----:B------:R-:W4:Y:S08]  /*03a0*/  @!P1 LDC.64 R16, c[0x0][0x380] ;  /* 0x0000e000ff109b82 */ /* 0x000f300000000a00 */
[----:B------:R-:W5:Y:S08]  /*03b0*/  @!P0 LDC R9, c[0x0][0x39c] ;  /* 0x0000e700ff098b82 */ /* 0x000f700000000800 */
[----:B------:R-:W5:Y:S01]  /*03c0*/  @!P0 LDC.64 R20, c[0x0][0x380] ;  /* 0x0000e000ff148b82 */ /* 0x000f620000000a00 */
[----:B--2---:R-:W-:Y:S01]  /*03d0*/  @!P3 FFMA R2, R19, R18, R2 ;  /* 0x000000121302b223 */ /* 0x004fe20000000002 */
[----:B------:R-:W-:-:S02]  /*03e0*/  ISETP.LT.OR P3, PT, R26, RZ, P4 ;  /* 0x000000ff1a00720c */ /* 0x000fc40002761670 */
[----:B------:R-:W-:-:S04]  /*03f0*/  ISETP.GE.AND P4, PT, R8, UR6, PT ;  /* 0x0000000608007c0c */ /* 0x000fc8000bf86270 */
[----:B------:R-:W-:Y:S01]  /*0400*/  ISETP.LT.OR P4, PT, R8, RZ, P4 ;  /* 0x000000ff0800720c */ /* 0x000fe20002781670 */
[--C-:B-1----:R-:W-:Y:S01]  /*0410*/  @!P2 IMAD R19, R24, R23, R3.reuse ;  /* 0x000000171813a224 */ /* 0x102fe200078e0203 */
[----:B------:R-:W-:Y:S01]  /*0420*/  IADD3 R24, PT, PT, R6, 0x6, RZ ;  /* 0x0000000606187810 */ /* 0x000fe20007ffe0ff */
[----:B---3--:R-:W-:-:S04]  /*0430*/  @!P1 IMAD R23, R28, R25, R3 ;  /* 0x000000191c179224 */ /* 0x008fc800078e0203 */
[----:B------:R-:W1:Y:S01]  /*0440*/  @!P3 LDC R27, c[0x0][0x39c] ;  /* 0x0000e700ff1bbb82 */ /* 0x000e620000000800 */
[----:B0-----:R-:W-:Y:S01]  /*0450*/  @!P2 IMAD.WIDE R14, R19, 0x4, R14 ;  /* 0x00000004130ea825 */ /* 0x001fe200078e020e */
[----:B------:R-:W-:-:S03]  /*0460*/  ISETP.GE.AND P5, PT, R24, UR6, PT ;  /* 0x0000000618007c0c */ /* 0x000fc6000bfa6270 */
[----:B----4-:R-:W-:Y:S01]  /*0470*/  @!P1 IMAD.WIDE R16, R23, 0x4, R16 ;  /* 0x0000000417109825 */ /* 0x010fe200078e0210 */
[----:B------:R-:W-:Y:S01]  /*0480*/  IADD3 R6, PT, PT, R6, 0x7, RZ ;  /* 0x0000000706067810 */ /* 0x000fe20007ffe0ff */
[----:B------:R-:W2:Y:S01]  /*0490*/  @!P2 LDG.E R15, desc[UR8][R14.64] ;  /* 0x000000080e0fa981 */ /* 0x000ea2000c1e1900 */
[----:B------:R-:W0:Y:S01]  /*04a0*/  @!P3 LDC.64 R18, c[0x0][0x380] ;  /* 0x0000e000ff12bb82 */ /* 0x000e220000000a00 */
[----:B-----5:R-:W-:Y:S01]  /*04b0*/  @!P0 IMAD R23, R22, R9, R3 ;  /* 0x0000000916178224 */ /* 0x020fe200078e0203 */
[----:B------:R-:W-:Y:S01]  /*04c0*/  ISETP.LT.OR P5, PT, R24, RZ, P5 ;  /* 0x000000ff1800720c */ /* 0x000fe20002fa1670 */
[----:B------:R-:W3:Y:S01]  /*04d0*/  @!P1 LDG.E R17, desc[UR8][R16.64] ;  /* 0x0000000810119981 */ /* 0x000ee2000c1e1900 */
[----:B------:R-:W-:-:S04]  /*04e0*/  ISETP.GE.AND P6, PT, R6, UR6, PT ;  /* 0x0000000606007c0c */ /* 0x000fc8000bfc6270 */
[----:B------:R-:W4:Y:S01]  /*04f0*/  @!P4 LDC R9, c[0x0][0x39c] ;  /* 0x0000e700ff09cb82 */ /* 0x000f220000000800 */
[----:B------:R-:W-:Y:S01]  /*0500*/  ISETP.LT.OR P6, PT, R6, RZ, P6 ;  /* 0x000000ff0600720c */ /* 0x000fe200037c1670 */
[----:B------:R-:W-:Y:S01]  /*0510*/  @!P0 IMAD.WIDE R20, R23, 0x4, R20 ;  /* 0x0000000417148825 */ /* 0x000fe200078e0214 */
[----:B------:R-:W2:Y:S04]  /*0520*/  @!P2 LDG.E R14, desc[UR8][R12.64+0x4] ;  /* 0x000004080c0ea981 */ /* 0x000ea8000c1e1900 */
[----:B------:R-:W3:Y:S01]  /*0530*/  @!P1 LDG.E R16, desc[UR8][R12.64+0x8] ;  /* 0x000008080c109981 */ /* 0x000ee2000c1e1900 */
[----:B------:R-:W5:Y:S01]  /*0540*/  @!P5 LDC R25, c[0x0][0x39c] ;  /* 0x0000e700ff19db82 */ /* 0x000f620000000800 */
[----:B-1----:R-:W-:Y:S02]  /*0550*/  @!P3 IMAD R29, R26, R27, R3 ;  /* 0x0000001b1a1db224 */ /* 0x002fe400078e0203 */
[----:B------:R-:W3:Y:S05]  /*0560*/  @!P0 LDG.E R21, desc[UR8][R20.64] ;  /* 0x0000000814158981 */ /* 0x000eea000c1e1900 */
[----:B------:R-:W1:Y:S01]  /*0570*/  @!P4 LDC.64 R22, c[0x0][0x380] ;  /* 0x0000e000ff16cb82 */ /* 0x000e620000000a00 */
[----:B0-----:R-:W-:Y:S01]  /*0580*/  @!P3 IMAD.WIDE R18, R29, 0x4, R18 ;  /* 0x000000041d12b825 */ /* 0x001fe200078e0212 */
[----:B------:R-:W3:Y:S06]  /*0590*/  @!P0 LDG.E R20, desc[UR8][R12.64+0xc] ;  /* 0x00000c080c148981 */ /* 0x000eec000c1e1900 */
[----:B------:R-:W0:Y:S01]  /*05a0*/  @!P5 LDC.64 R26, c[0x0][0x380] ;  /* 0x0000e000ff1adb82 */ /* 0x000e220000000a00 */
[--C-:B----4-:R-:W-:Y:S01]  /*05b0*/  @!P4 IMAD R29, R8, R9, R3.reuse ;  /* 0x00000009081dc224 */ /* 0x110fe200078e0203 */
[----:B------:R-:W4:Y:S06]  /*05c0*/  @!P3 LDG.E R19, desc[UR8][R18.64] ;  /* 0x000000081213b981 */ /* 0x000f2c000c1e1900 */
[----:B------:R-:W0:Y:S01]  /*05d0*/  @!P6 LDC R28, c[0x0][0x39c] ;  /* 0x0000e700ff1ceb82 */ /* 0x000e220000000800 */
[----:B-----5:R-:W-:-:S02]  /*05e0*/  @!P5 IMAD R25, R24, R25, R3 ;  /* 0x000000191819d224 */ /* 0x020fc400078e0203 */
[----:B------:R-:W4:Y:S04]  /*05f0*/  @!P3 LDG.E R24, desc[UR8][R12.64+0x10] ;  /* 0x000010080c18b981 */ /* 0x000f28000c1e1900 */
[----:B------:R-:W5:Y:S01]  /*0600*/  @!P5 LDG.E R18, desc[UR8][R12.64+0x18] ;  /* 0x000018080c12d981 */ /* 0x000f62000c1e1900 */
[----:B------:R-:W0:Y:S01]  /*0610*/  @!P6 LDC.64 R8, c[0x0][0x380] ;  /* 0x0000e000ff08eb82 */ /* 0x000e220000000a00 */
[----:B-1----:R-:W-:-:S06]  /*0620*/  @!P4 IMAD.WIDE R22, R29, 0x4, R22 ;  /* 0x000000041d16c825 */ /* 0x002fcc00078e0216 */
[----:B------:R-:W5:Y:S01]  /*0630*/  @!P4 LDG.E R23, desc[UR8][R22.64] ;  /* 0x000000081617c981 */ /* 0x000f62000c1e1900 */
[----:B0-----:R-:W-:-:S06]  /*0640*/  @!P5 IMAD.WIDE R26, R25, 0x4, R26 ;  /* 0x00000004191ad825 */ /* 0x001fcc00078e021a */
[----:B------:R-:W5:Y:S01]  /*0650*/  @!P5 LDG.E R27, desc[UR8][R26.64] ;  /* 0x000000081a1bd981 */ /* 0x000f62000c1e1900 */
[----:B------:R-:W-:-:S03]  /*0660*/  @!P6 IMAD R25, R6, R28, R3 ;  /* 0x0000001c0619e224 */ /* 0x000fc600078e0203 */
[----:B------:R-:W5:Y:S04]  /*0670*/  @!P4 LDG.E R6, desc[UR8][R12.64+0x14] ;  /* 0x000014080c06c981 */ /* 0x000f68000c1e1900 */
[----:B------:R-:W5:Y:S01]  /*0680*/  @!P6 LDG.E R22, desc[UR8][R12.64+0x1c] ;  /* 0x00001c080c16e981 */ /* 0x000f62000c1e1900 */
[----:B------:R-:W-:-:S06]  /*0690*/  @!P6 IMAD.WIDE R8, R25, 0x4, R8 ;  /* 0x000000041908e825 */ /* 0x000fcc00078e0208 */
[----:B------:R-:W5:Y:S01]  /*06a0*/  @!P6 LDG.E R9, desc[UR8][R8.64] ;  /* 0x000000080809e981 */ /* 0x000f62000c1e1900 */
[----:B------:R-:W-:Y:S01]  /*06b0*/  IADD3 R7, PT, PT, R7, 0x8, RZ ;  /* 0x0000000807077810 */ /* 0x000fe20007ffe0ff */
[----:B--2---:R-:W-:-:S04]  /*06c0*/  @!P2 FFMA R2, R15, R14, R2 ;  /* 0x0000000e0f02a223 */ /* 0x004fc80000000002 */
[----:B---3--:R-:W-:-:S04]  /*06d0*/  @!P1 FFMA R2, R17, R16, R2 ;  /* 0x0000001011029223 */ /* 0x008fc80000000002 */
[----:B------:R-:W-:Y:S01]  /*06e0*/  @!P0 FFMA R2, R21, R20, R2 ;  /* 0x0000001415028223 */ /* 0x000fe20000000002 */
[----:B------:R-:W-:-:S03]  /*06f0*/  ISETP.NE.AND P0, PT, R7, R4, PT ;  /* 0x000000040700720c */ /* 0x000fc60003f05270 */
[----:B----4-:R-:W-:-:S04]  /*0700*/  @!P3 FFMA R2, R19, R24, R2 ;  /* 0x000000181302b223 */ /* 0x010fc80000000002 */
[----:B-----5:R-:W-:-:S04]  /*0710*/  @!P4 FFMA R2, R23, R6, R2 ;  /* 0x000000061702c223 */ /* 0x020fc80000000002 */
[----:B------:R-:W-:-:S04]  /*0720*/  @!P5 FFMA R2, R27, R18, R2 ;  /* 0x000000121b02d223 */ /* 0x000fc80000000002 */
[----:B------:R-:W-:Y:S01]  /*0730*/  @!P6 FFMA R2, R9, R22, R2 ;  /* 0x000000160902e223 */ /* 0x000fe20000000002 */
[----:B------:R-:W-:Y:S06]  /*0740*/  @P0 BRA `(.L_x_14) ;  /* 0xfffffff800b00947 */ /* 0x000fec000383ffff */
.L_x_13:
[----:B------:R-:W-:Y:S05]  /*0750*/  BRA.U !UP1, `(.L_x_12) ;  /* 0x0000000509707547 */ /* 0x000fea000b800000 */
[----:B------:R-:W0:Y:S01]  /*0760*/  LDCU UR4, c[0x0][0x3a0] ;  /* 0x00007400ff0477ac */ /* 0x000e220008000800 */
[----:B------:R-:W-:Y:S02]  /*0770*/  UISETP.GE.U32.AND UP0, UPT, UR7, 0x4, UPT ;  /* 0x000000040700788c */ /* 0x000fe4000bf06070 */
[----:B0-----:R-:W-:-:S04]  /*0780*/  ULOP3.LUT UR5, UR4, 0x3, URZ, 0xc0, !UPT ;  /* 0x0000000304057892 */ /* 0x001fc8000f8ec0ff */
[----:B------:R-:W-:-:S03]  /*0790*/  UISETP.NE.AND UP1, UPT, UR5, URZ, UPT ;  /* 0x000000ff0500728c */ /* 0x000fc6000bf25270 */
[----:B------:R-:W-:Y:S08]  /*07a0*/  BRA.U !UP0, `(.L_x_15) ;  /* 0x0000000108ac7547 */ /* 0x000ff0000b800000 */
[----:B------:R-:W-:Y:S01]  /*07b0*/  IADD3 R20, PT, PT, R5, R4, RZ ;  /* 0x0000000405147210 */ /* 0x000fe20007ffe0ff */
[----:B------:R-:W0:Y:S03]  /*07c0*/  LDC.64 R14, c[0x0][0x390] ;  /* 0x0000e400ff0e7b82 */ /* 0x000e260000000a00 */
[C---:B------:R-:W-:Y:S01]  /*07d0*/  IADD3 R22, PT, PT, R20.reuse, 0x1, RZ ;  /* 0x0000000114167810 */ /* 0x040fe20007ffe0ff */
[C---:B------:R-:W-:Y:S01]  /*07e0*/  VIADD R18, R20.reuse, 0x2 ;  /* 0x0000000214127836 */ /* 0x040fe20000000000 */
[----:B------:R-:W-:Y:S02]  /*07f0*/  ISETP.GE.AND P0, PT, R20, UR6, PT ;  /* 0x0000000614007c0c */ /* 0x000fe4000bf06270 */
[----:B------:R-:W-:Y:S02]  /*0800*/  ISETP.GE.AND P1, PT, R22, UR6, PT ;  /* 0x0000000616007c0c */ /* 0x000fe4000bf26270 */
[----:B------:R-:W-:-:S02]  /*0810*/  ISETP.LT.OR P0, PT, R20, RZ, P0 ;  /* 0x000000ff1400720c */ /* 0x000fc40000701670 */
[----:B------:R-:W-:Y:S02]  /*0820*/  ISETP.LT.OR P1, PT, R22, RZ, P1 ;  /* 0x000000ff1600720c */ /* 0x000fe40000f21670 */
[----:B------:R-:W-:Y:S02]  /*0830*/  ISETP.GE.AND P2, PT, R18, UR6, PT ;  /* 0x0000000612007c0c */ /* 0x000fe4000bf46270 */
[----:B------:R-:W-:Y:S02]  /*0840*/  IADD3 R17, PT, PT, R20, 0x3, RZ ;  /* 0x0000000314117810 */ /* 0x000fe40007ffe0ff */
[----:B------:R-:W-:Y:S02]  /*0850*/  ISETP.LT.OR P2, PT, R18, RZ, P2 ;  /* 0x000000ff1200720c */ /* 0x000fe40001741670 */
[----:B------:R-:W-:-:S03]  /*0860*/  ISETP.GE.AND P3, PT, R17, UR6, PT ;  /* 0x0000000611007c0c */ /* 0x000fc6000bf66270 */
[----:B------:R-:W1:Y:S01]  /*0870*/  @!P0 LDC R21, c[0x0][0x39c] ;  /* 0x0000e700ff158b82 */ /* 0x000e620000000800 */
[----:B------:R-:W-:Y:S01]  /*0880*/  ISETP.LT.OR P3, PT, R17, RZ, P3 ;  /* 0x000000ff1100720c */ /* 0x000fe20001f61670 */
[----:B0-----:R-:W-:-:S06]  /*0890*/  IMAD.WIDE.U32 R14, R4, 0x4, R14 ;  /* 0x00000004040e7825 */ /* 0x001fcc00078e000e */
[----:B------:R-:W0:Y:S08]  /*08a0*/  @!P1 LDC R23, c[0x0][0x39c] ;  /* 0x0000e700ff179b82 */ /* 0x000e300000000800 */
[----:B------:R-:W2:Y:S08]  /*08b0*/  @!P0 LDC.64 R12, c[0x0][0x380] ;  /* 0x0000e000ff0c8b82 */ /* 0x000eb00000000a00 */
[----:B------:R-:W3:Y:S01]  /*08c0*/  @!P1 LDC.64 R10, c[0x0][0x380] ;  /* 0x0000e000ff0a9b82 */ /* 0x000ee20000000a00 */
[----:B-1----:R-:W-:-:S07]  /*08d0*/  @!P0 IMAD R21, R20, R21, R3 ;  /* 0x0000001514158224 */ /* 0x002fce00078e0203 */
[----:B------:R-:W1:Y:S01]  /*08e0*/  @!P2 LDC R19, c[0x0][0x39c] ;  /* 0x0000e700ff13ab82 */ /* 0x000e620000000800 */
[----:B0-----:R-:W-:-:S07]  /*08f0*/  @!P1 IMAD R23, R22, R23, R3 ;  /* 0x0000001716179224 */ /* 0x001fce00078e0203 */
[----:B------:R-:W0:Y:S01]  /*0900*/  @!P2 LDC.64 R6, c[0x0][0x380] ;  /* 0x0000e000ff06ab82 */ /* 0x000e220000000a00 */
[----:B--2---:R-:W-:-:S06]  /*0910*/  @!P0 IMAD.WIDE R12, R21, 0x4, R12 ;  /* 0x00000004150c8825 */ /* 0x004fcc00078e020c */
[----:B------:R-:W2:Y:S01]  /*0920*/  @!P0 LDG.E R13, desc[UR8][R12.64] ;  /* 0x000000080c0d8981 */ /* 0x000ea2000c1e1900 */
[----:B------:R-:W4:Y:S01]  /*0930*/  @!P3 LDC R16, c[0x0][0x39c] ;  /* 0x0000e700ff10bb82 */ /* 0x000f220000000800 */
[----:B---3--:R-:W-:-:S06]  /*0940*/  @!P1 IMAD.WIDE R10, R23, 0x4, R10 ;  /* 0x00000004170a9825 */ /* 0x008fcc00078e020a */
[----:B------:R-:W3:Y:S01]  /*0950*/  @!P1 LDG.E R11, desc[UR8][R10.64] ;  /* 0x000000080a0b9981 */ /* 0x000ee2000c1e1900 */
[----:B------:R-:W5:Y:S01]  /*0960*/  @!P3 LDC.64 R8, c[0x0][0x380] ;  /* 0x0000e000ff08bb82 */ /* 0x000f620000000a00 */
[----:B-1----:R-:W-:Y:S02]  /*0970*/  @!P2 IMAD R19, R18, R19, R3 ;  /* 0x000000131213a224 */ /* 0x002fe400078e0203 */
[----:B------:R-:W2:Y:S02]  /*0980*/  @!P0 LDG.E R18, desc[UR8][R14.64] ;  /* 0x000000080e128981 */ /* 0x000ea4000c1e1900 */
[----:B0-----:R-:W-:Y:S02]  /*0990*/  @!P2 IMAD.WIDE R6, R19, 0x4, R6 ;  /* 0x000000041306a825 */ /* 0x001fe400078e0206 */
[----:B------:R-:W3:Y:S04]  /*09a0*/  @!P3 LDG.E R19, desc[UR8][R14.64+0xc] ;  /* 0x00000c080e13b981 */ /* 0x000ee8000c1e1900 */
[----:B------:R-:W3:Y:S01]  /*09b0*/  @!P2 LDG.E R7, desc[UR8][R6.64] ;  /* 0x000000080607a981 */ /* 0x000ee2000c1e1900 */
[----:B----4-:R-:W-:-:S03]  /*09c0*/  @!P3 IMAD R17, R17, R16, R3 ;  /* 0x000000101111b224 */ /* 0x010fc600078e0203 */
[----:B------:R-:W3:Y:S01]  /*09d0*/  @!P1 LDG.E R16, desc[UR8][R14.64+0x4] ;  /* 0x000004080e109981 */ /* 0x000ee2000c1e1900 */
[----:B-----5:R-:W-:-:S03]  /*09e0*/  @!P3 IMAD.WIDE R8, R17, 0x4, R8 ;  /* 0x000000041108b825 */ /* 0x020fc600078e0208 */
[----:B------:R-:W4:Y:S04]  /*09f0*/  @!P2 LDG.E R17, desc[UR8][R14.64+0x8] ;  /* 0x000008080e11a981 */ /* 0x000f28000c1e1900 */
[----:B------:R-:W5:Y:S01]  /*0a00*/  @!P3 LDG.E R9, desc[UR8][R8.64] ;  /* 0x000000080809b981 */ /* 0x000f62000c1e1900 */
[----:B------:R-:W-:Y:S01]  /*0a10*/  IADD3 R4, PT, PT, R4, 0x4, RZ ;  /* 0x0000000404047810 */ /* 0x000fe20007ffe0ff */
[----:B--2---:R-:W-:-:S04]  /*0a20*/  @!P0 FFMA R2, R13, R18, R2 ;  /* 0x000000120d028223 */ /* 0x004fc80000000002 */
[----:B---3--:R-:W-:-:S04]  /*0a30*/  @!P1 FFMA R2, R11, R16, R2 ;  /* 0x000000100b029223 */ /* 0x008fc80000000002 */
[----:B----4-:R-:W-:-:S04]  /*0a40*/  @!P2 FFMA R2, R7, R17, R2 ;  /* 0x000000110702a223 */ /* 0x010fc80000000002 */
[----:B-----5:R-:W-:-:S07]  /*0a50*/  @!P3 FFMA R2, R9, R19, R2 ;  /* 0x000000130902b223 */ /* 0x020fce0000000002 */
.L_x_15:
[----:B------:R-:W-:Y:S05]  /*0a60*/  BRA.U !UP1, `(.L_x_12) ;  /* 0x0000000109ac7547 */ /* 0x000fea000b800000 */
[----:B------:R-:W-:Y:S02]  /*0a70*/  UISETP.NE.AND UP0, UPT, UR5, 0x1, UPT ;  /* 0x000000010500788c */ /* 0x000fe4000bf05270 */
[----:B------:R-:W-:-:S04]  /*0a80*/  ULOP3.LUT UR4, UR4, 0x1, URZ, 0xc0, !UPT ;  /* 0x0000000104047892 */ /* 0x000fc8000f8ec0ff */
[----:B------:R-:W-:-:S03]  /*0a90*/  UISETP.NE.U32.AND UP1, UPT, UR4, 0x1, UPT ;  /* 0x000000010400788c */ /* 0x000fc6000bf25070 */
[----:B------:R-:W-:Y:S08]  /*0aa0*/  BRA.U !UP0, `(.L_x_16) ;  /* 0x00000001085c7547 */ /* 0x000ff0000b800000 */
[----:B------:R-:W-:Y:S01]  /*0ab0*/  IADD3 R14, PT, PT, R5, R4, RZ ;  /* 0x00000004050e7210 */ /* 0x000fe20007ffe0ff */
[----:B------:R-:W0:Y:S03]  /*0ac0*/  LDC.64 R6, c[0x0][0x390] ;  /* 0x0000e400ff067b82 */ /* 0x000e260000000a00 */
[C---:B------:R-:W-:Y:S02]  /*0ad0*/  ISETP.GE.AND P0, PT, R14.reuse, UR6, PT ;  /* 0x000000060e007c0c */ /* 0x040fe4000bf06270 */
[C---:B------:R-:W-:Y:S02]  /*0ae0*/  IADD3 R12, PT, PT, R14.reuse, 0x1, RZ ;  /* 0x000000010e0c7810 */ /* 0x040fe40007ffe0ff */
[----:B------:R-:W-:Y:S02]  /*0af0*/  ISETP.LT.OR P0, PT, R14, RZ, P0 ;  /* 0x000000ff0e00720c */ /* 0x000fe40000701670 */
[----:B------:R-:W-:-:S04]  /*0b00*/  ISETP.GE.AND P1, PT, R12, UR6, PT ;  /* 0x000000060c007c0c */ /* 0x000fc8000bf26270 */
[----:B------:R-:W-:-:S07]  /*0b10*/  ISETP.LT.OR P1, PT, R12, RZ, P1 ;  /* 0x000000ff0c00720c */ /* 0x000fce0000f21670 */
[----:B------:R-:W1:Y:S01]  /*0b20*/  @!P0 LDC R13, c[0x0][0x39c] ;  /* 0x0000e700ff0d8b82 */ /* 0x000e620000000800 */
[----:B0-----:R-:W-:-:S07]  /*0b30*/  IMAD.WIDE.U32 R6, R4, 0x4, R6 ;  /* 0x0000000404067825 */ /* 0x001fce00078e0006 */
[----:B------:R-:W0:Y:S08]  /*0b40*/  @!P0 LDC.64 R10, c[0x0][0x380] ;  /* 0x0000e000ff0a8b82 */ /* 0x000e300000000a00 */
[----:B------:R-:W2:Y:S08]  /*0b50*/  @!P1 LDC R15, c[0x0][0x39c] ;  /* 0x0000e700ff0f9b82 */ /* 0x000eb00000000800 */
[----:B------:R-:W3:Y:S01]  /*0b60*/  @!P1 LDC.64 R8, c[0x0][0x380] ;  /* 0x0000e000ff089b82 */ /* 0x000ee20000000a00 */
[----:B-1----:R-:W-:-:S04]  /*0b70*/  @!P0 IMAD R13, R14, R13, R3 ;  /* 0x0000000d0e0d8224 */ /* 0x002fc800078e0203 */
[----:B0-----:R-:W-:-:S06]  /*0b80*/  @!P0 IMAD.WIDE R10, R13, 0x4, R10 ;  /* 0x000000040d0a8825 */ /* 0x001fcc00078e020a */
[----:B------:R-:W4:Y:S01]  /*0b90*/  @!P0 LDG.E R11, desc[UR8][R10.64] ;  /* 0x000000080a0b8981 */ /* 0x000f22000c1e1900 */
[----:B--2---:R-:W-:-:S03]  /*0ba0*/  @!P1 IMAD R13, R12, R15, R3 ;  /* 0x0000000f0c0d9224 */ /* 0x004fc600078e0203 */
[----:B------:R-:W4:Y:S01]  /*0bb0*/  @!P0 LDG.E R12, desc[UR8][R6.64] ;  /* 0x00000008060c8981 */ /* 0x000f22000c1e1900 */
[----:B---3--:R-:W-:-:S03]  /*0bc0*/  @!P1 IMAD.WIDE R8, R13, 0x4, R8 ;  /* 0x000000040d089825 */ /* 0x008fc600078e0208 */
[----:B------:R-:W2:Y:S04]  /*0bd0*/  @!P1 LDG.E R13, desc[UR8][R6.64+0x4] ;  /* 0x00000408060d9981 */ /* 0x000ea8000c1e1900 */
[----:B------:R-:W2:Y:S01]  /*0be0*/  @!P1 LDG.E R9, desc[UR8][R8.64] ;  /* 0x0000000808099981 */ /* 0x000ea2000c1e1900 */
[----:B------:R-:W-:Y:S01]  /*0bf0*/  IADD3 R4, PT, PT, R4, 0x2, RZ ;  /* 0x0000000204047810 */ /* 0x000fe20007ffe0ff */
[----:B----4-:R-:W-:-:S04]  /*0c00*/  @!P0 FFMA R2, R11, R12, R2 ;  /* 0x0000000c0b028223 */ /* 0x010fc80000000002 */
[----:B--2---:R-:W-:-:S07]  /*0c10*/  @!P1 FFMA R2, R9, R13, R2 ;  /* 0x0000000d09029223 */ /* 0x004fce0000000002 */
.L_x_16:
[----:B------:R-:W-:Y:S05]  /*0c20*/  BRA.U UP1, `(.L_x_12) ;  /* 0x00000001013c7547 */ /* 0x000fea000b800000 */
[----:B------:R-:W-:Y:S01]  /*0c30*/  IADD3 R10, PT, PT, R5, R4, RZ ;  /* 0x00000004050a7210 */ /* 0x000fe20007ffe0ff */
[----:B------:R-:W-:Y:S03]  /*0c40*/  BSSY.RECONVERGENT B0, `(.L_x_12) ;  /* 0x000000d000007945 */ /* 0x000fe60003800200 */
[----:B------:R-:W-:-:S04]  /*0c50*/  ISETP.GE.AND P0, PT, R10, UR6, PT ;  /* 0x000000060a007c0c */ /* 0x000fc8000bf06270 */
[----:B------:R-:W-:-:S13]  /*0c60*/  ISETP.LT.OR P0, PT, R10, RZ, P0 ;  /* 0x000000ff0a00720c */ /* 0x000fda0000701670 */
[----:B------:R-:W-:Y:S05]  /*0c70*/  @P0 BRA `(.L_x_17) ;  /* 0x0000000000240947 */ /* 0x000fea0003800000 */
[----:B------:R-:W0:Y:S01]  /*0c80*/  LDC.64 R6, c[0x0][0x390] ;  /* 0x0000e400ff067b82 */ /* 0x000e220000000a00 */
[----:B------:R-:W1:Y:S07]  /*0c90*/  LDCU UR4, c[0x0][0x39c] ;  /* 0x00007380ff0477ac */ /* 0x000e6e0008000800 */
[----:B------:R-:W2:Y:S01]  /*0ca0*/  LDC.64 R8, c[0x0][0x380] ;  /* 0x0000e000ff087b82 */ /* 0x000ea20000000a00 */
[----:B-1----:R-:W-:Y:S02]  /*0cb0*/  IMAD R5, R10, UR4, R3 ;  /* 0x000000040a057c24 */ /* 0x002fe4000f8e0203 */
[----:B0-----:R-:W-:-:S06]  /*0cc0*/  IMAD.WIDE.U32 R6, R4, 0x4, R6 ;  /* 0x0000000404067825 */ /* 0x001fcc00078e0006 */
[----:B------:R-:W3:Y:S01]  /*0cd0*/  LDG.E R6, desc[UR8][R6.64] ;  /* 0x0000000806067981 */ /* 0x000ee2000c1e1900 */
[----:B--2---:R-:W-:-:S06]  /*0ce0*/  IMAD.WIDE R4, R5, 0x4, R8 ;  /* 0x0000000405047825 */ /* 0x004fcc00078e0208 */
[----:B------:R-:W3:Y:S02]  /*0cf0*/  LDG.E R5, desc[UR8][R4.64] ;  /* 0x0000000804057981 */ /* 0x000ee4000c1e1900 */
[----:B---3--:R-:W-:-:S07]  /*0d00*/  FFMA R2, R5, R6, R2 ;  /* 0x0000000605027223 */ /* 0x008fce0000000002 */
.L_x_17:
[----:B------:R-:W-:Y:S05]  /*0d10*/  BSYNC.RECONVERGENT B0 ;  /* 0x0000000000007941 */ /* 0x000fea0003800200 */
.L_x_12:
[----:B------:R-:W0:Y:S01]  /*0d20*/  LDC.64 R4, c[0x0][0x388] ;  /* 0x0000e200ff047b82 */ /* 0x000e220000000a00 */
[----:B------:R-:W1:Y:S02]  /*0d30*/  LDCU UR4, c[0x0][0x39c] ;  /* 0x00007380ff0477ac */ /* 0x000e640008000800 */
[----:B-1----:R-:W-:-:S04]  /*0d40*/  IMAD R3, R0, UR4, R3 ;  /* 0x0000000400037c24 */ /* 0x002fc8000f8e0203 */
[----:B0-----:R-:W-:-:S05]  /*0d50*/  IMAD.WIDE R4, R3, 0x4, R4 ;  /* 0x0000000403047825 */ /* 0x001fca00078e0204 */
[----:B------:R-:W-:Y:S01]  /*0d60*/  STG.E desc[UR8][R4.64], R2 ;  /* 0x0000000204007986 */ /* 0x000fe2000c101908 */
[----:B------:R-:W-:Y:S05]  /*0d70*/  EXIT ;  /* 0x000000000000794d */ /* 0x000fea0003800000 */
.L_x_18:
        /* <DEDUP_REMOVED lines=16> */
.L_x_52:


//--------------------- .text._Z25separable_conv_horizontalPfS_S_iiii --------------------------
	.section	.text._Z25separable_conv_horizontalPfS_S_iiii,"ax",@progbits
	.align	128
        .global         _Z25separable_conv_horizontalPfS_S_iiii
        .type           _Z25separable_conv_horizontalPfS_S_iiii,@function
        .size           _Z25separable_conv_horizontalPfS_S_iiii,(.L_x_53 - _Z25separable_conv_horizontalPfS_S_iiii)
        .other          _Z25separable_conv_horizontalPfS_S_iiii,@"STO_CUDA_ENTRY STV_DEFAULT"
_Z25separable_conv_horizontalPfS_S_iiii:
.text._Z25separable_conv_horizontalPfS_S_iiii:
        /* <DEDUP_REMOVED lines=14> */
[----:B------:R-:W-:Y:S01]  /*00e0*/  IMAD.MOV.U32 R0, RZ, RZ, RZ ;  /* 0x000000ffff007224 */ /* 0x000fe200078e00ff */
[----:B------:R-:W1:Y:S01]  /*00f0*/  LDCU.64 UR8, c[0x0][0x358] ;  /* 0x00006b00ff0877ac */ /* 0x000e620008000a00 */
[----:B0-----:R-:W-:-:S09]  /*0100*/  UISETP.GE.AND UP0, UPT, UR5, 0x1, UPT ;  /* 0x000000010500788c */ /* 0x001fd2000bf06270 */
[----:B-1----:R-:W-:Y:S05]  /*0110*/  BRA.U !UP0, `(.L_x_19) ;  /* 0x0000000908447547 */ /* 0x002fea000b800000 */
[----:B------:R-:W0:Y:S01]  /*0120*/  LDCU UR4, c[0x0][0x3a4] ;  /* 0x00007480ff0477ac */ /* 0x000e220008000800 */
[----:B------:R-:W-:Y:S02]  /*0130*/  HFMA2 R0, -RZ, RZ, 0, 0 ;  /* 0x00000000ff007431 */ /* 0x000fe400000001ff */
[----:B------:R-:W-:Y:S01]  /*0140*/  IMAD.MOV.U32 R4, RZ, RZ, RZ ;  /* 0x000000ffff047224 */ /* 0x000fe200078e00ff */
[----:B------:R-:W-:Y:S02]  /*0150*/  UISETP.GE.U32.AND UP0, UPT, UR5, 0x8, UPT ;  /* 0x000000080500788c */ /* 0x000fe4000bf06070 */
[----:B------:R-:W-:-:S04]  /*0160*/  ULOP3.LUT UR7, UR5, 0x7, URZ, 0xc0, !UPT ;  /* 0x0000000705077892 */ /* 0x000fc8000f8ec0ff */
[----:B------:R-:W-:Y:S02]  /*0170*/  UISETP.NE.AND UP1, UPT, UR7, URZ, UPT ;  /* 0x000000ff0700728c */ /* 0x000fe4000bf25270 */
[----:B0-----:R-:W-:-:S06]  /*0180*/  ULEA.HI UR4, UR5, UR4, URZ, 0x1f ;  /* 0x0000000405047291 */ /* 0x001fcc000f8ff8ff */
[----:B------:R-:W-:Y:S01]  /*0190*/  IADD3 R5, PT, PT, R3, -UR4, RZ ;  /* 0x8000000403057c10 */ /* 0x000fe2000fffe0ff */
[----:B------:R-:W-:Y:S06]  /*01a0*/  BRA.U !UP0, `(.L_x_20) ;  /* 0x0000000108f87547 */ /* 0x000fec000b800000 */
[----:B------:R-:W-:Y:S01]  /*01b0*/  ULOP3.LUT UR4, UR5, 0x7ffffff8, URZ, 0xc0, !UPT ;  /* 0x7ffffff805047892 */ /* 0x000fe2000f8ec0ff */
[----:B------:R-:W-:Y:S01]  /*01c0*/  IMAD.MOV.U32 R0, RZ, RZ, RZ ;  /* 0x000000ffff007224 */ /* 0x000fe200078e00ff */
[----:B------:R-:W-:Y:S01]  /*01d0*/  MOV R10, RZ ;  /* 0x000000ff000a7202 */ /* 0x000fe20000000f00 */
[----:B------:R-:W0:Y:S03]  /*01e0*/  LDCU UR6, c[0x0][0x39c] ;  /* 0x00007380ff0677ac */ /* 0x000e260008000800 */
[----:B------:R-:W-:-:S07]  /*01f0*/  IMAD.U32 R4, RZ, RZ, UR4 ;  /* 0x00000004ff047e24 */ /* 0x000fce000f8e00ff */
.L_x_21:
[----:B------:R-:W1:Y:S01]  /*0200*/  LDC.64 R6, c[0x0][0x380] ;  /* 0x0000e000ff067b82 */ /* 0x000e620000000a00 */
[----:B------:R-:W-:Y:S01]  /*0210*/  IADD3 R17, PT, PT, R5, R10, RZ ;  /* 0x0000000a05117210 */ /* 0x000fe20007ffe0ff */
[----:B0-----:R-:W-:-:S03]  /*0220*/  UMOV UR11, UR6 ;  /* 0x00000006000b7c82 */ /* 0x001fc60008000000 */
[C---:B------:R-:W-:Y:S01]  /*0230*/  ISETP.GE.AND P5, PT, R17.reuse, UR11, PT ;  /* 0x0000000b11007c0c */ /* 0x040fe2000bfa6270 */
[----:B------:R-:W-:Y:S02]  /*0240*/  IMAD R11, R2, UR11, R17 ;  /* 0x0000000b020b7c24 */ /* 0x000fe4000f8e0211 */
[----:B------:R-:W0:Y:S01]  /*0250*/  LDC.64 R8, c[0x0][0x390] ;  /* 0x0000e400ff087b82 */ /* 0x000e220000000a00 */
[----:B------:R-:W-:Y:S01]  /*0260*/  ISETP.LT.OR P5, PT, R17, RZ, P5 ;  /* 0x000000ff1100720c */ /* 0x000fe20002fa1670 */
[----:B-1----:R-:W-:-:S12]  /*0270*/  IMAD.WIDE R6, R11, 0x4, R6 ;  /* 0x000000040b067825 */ /* 0x002fd800078e0206 */
[----:B------:R-:W2:Y:S01]  /*0280*/  @!P5 LDG.E R11, desc[UR8][R6.64] ;  /* 0x00000008060bd981 */ /* 0x000ea2000c1e1900 */
[----:B0-----:R-:W-:-:S05]  /*0290*/  IMAD.WIDE.U32 R8, R10, 0x4, R8 ;  /* 0x000000040a087825 */ /* 0x001fca00078e0008 */
[----:B------:R-:W2:Y:S01]  /*02a0*/  @!P5 LDG.E R12, desc[UR8][R8.64] ;  /* 0x00000008080cd981 */ /* 0x000ea2000c1e1900 */
[C---:B------:R-:W-:Y:S01]  /*02b0*/  VIADD R13, R17.reuse, 0x1 ;  /* 0x00000001110d7836 */ /* 0x040fe20000000000 */
[C---:B------:R-:W-:Y:S01]  /*02c0*/  IADD3 R14, PT, PT, R17.reuse, 0x2, RZ ;  /* 0x00000002110e7810 */ /* 0x040fe20007ffe0ff */
[----:B------:R-:W-:-:S03]  /*02d0*/  VIADD R15, R17, 0x3 ;  /* 0x00000003110f7836 */ /* 0x000fc60000000000 */
[C---:B------:R-:W-:Y:S02]  /*02e0*/  ISETP.GE.AND P0, PT, R13.reuse, UR11, PT ;  /* 0x0000000b0d007c0c */ /* 0x040fe4000bf06270 */
[C---:B------:R-:W-:Y:S02]  /*02f0*/  ISETP.GE.AND P4, PT, R14.reuse, UR11, PT ;  /* 0x0000000b0e007c0c */ /* 0x040fe4000bf86270 */
[----:B------:R-:W-:Y:S02]  /*0300*/  ISETP.LT.OR P0, PT, R13, RZ, P0 ;  /* 0x000000ff0d00720c */ /* 0x000fe40000701670 */
[----:B------:R-:W-:Y:S01]  /*0310*/  ISETP.LT.OR P4, PT, R14, RZ, P4 ;  /* 0x000000ff0e00720c */ /* 0x000fe20002781670 */
[----:B------:R-:W-:Y:S01]  /*0320*/  VIADD R14, R17, 0x5 ;  /* 0x00000005110e7836 */ /* 0x000fe20000000000 */
[----:B------:R-:W-:Y:S02]  /*0330*/  ISETP.GE.AND P3, PT, R15, UR11, PT ;  /* 0x0000000b0f007c0c */ /* 0x000fe4000bf66270 */
[----:B------:R-:W-:-:S02]  /*0340*/  IADD3 R13, PT, PT, R17, 0x4, RZ ;  /* 0x00000004110d7810 */ /* 0x000fc40007ffe0ff */
[----:B------:R-:W-:Y:S02]  /*0350*/  ISETP.LT.OR P3, PT, R15, RZ, P3 ;  /* 0x000000ff0f00720c */ /* 0x000fe40001f61670 */
[----:B------:R-:W-:Y:S02]  /*0360*/  ISETP.GE.AND P2, PT, R13, UR11, PT ;  /* 0x0000000b0d007c0c */ /* 0x000fe4000bf46270 */
[----:B------:R-:W-:Y:S02]  /*0370*/  IADD3 R15, PT, PT, R17, 0x6, RZ ;  /* 0x00000006110f7810 */ /* 0x000fe40007ffe0ff */
[C---:B------:R-:W-:Y:S01]  /*0380*/  ISETP.GE.AND P1, PT, R14.reuse, UR11, PT ;  /* 0x0000000b0e007c0c */ /* 0x040fe2000bf26270 */
[----:B------:R-:W3:Y:S01]  /*0390*/  @!P4 LDG.E R16, desc[UR8][R8.64+0x8] ;  /* 0x000008080810c981 */ /* 0x000ee2000c1e1900 */
[----:B------:R-:W-:Y:S02]  /*03a0*/  ISETP.LT.OR P2, PT, R13, RZ, P2 ;  /* 0x000000ff0d00720c */ /* 0x000fe40001741670 */
[----:B------:R-:W-:Y:S01]  /*03b0*/  ISETP.GE.AND P6, PT, R15, UR11, PT ;  /* 0x0000000b0f007c0c */ /* 0x000fe2000bfc6270 */
[----:B------:R-:W4:Y:S01]  /*03c0*/  @!P0 LDG.E R13, desc[UR8][R6.64+0x4] ;  /* 0x00000408060d8981 */ /* 0x000f22000c1e1900 */
[----:B------:R-:W-:Y:S01]  /*03d0*/  ISETP.LT.OR P1, PT, R14, RZ, P1 ;  /* 0x000000ff0e00720c */ /* 0x000fe20000f21670 */
[----:B------:R-:W-:-:S02]  /*03e0*/  VIADD R17, R17, 0x7 ;  /* 0x0000000711117836 */ /* 0x000fc40000000000 */
[----:B------:R-:W4:Y:S01]  /*03f0*/  @!P0 LDG.E R14, desc[UR8][R8.64+0x4] ;  /* 0x00000408080e8981 */ /* 0x000f22000c1e1900 */
[----:B------:R-:W-:-:S03]  /*0400*/  ISETP.LT.OR P6, PT, R15, RZ, P6 ;  /* 0x000000ff0f00720c */ /* 0x000fc600037c1670 */
[----:B------:R-:W3:Y:S04]  /*0410*/  @!P4 LDG.E R15, desc[UR8][R6.64+0x8] ;  /* 0x00000808060fc981 */ /* 0x000ee8000c1e1900 */
[----:B------:R-:W5:Y:S04]  /*0420*/  @!P2 LDG.E R18, desc[UR8][R8.64+0x10] ;  /* 0x000010080812a981 */ /* 0x000f68000c1e1900 */
[----:B------:R-:W5:Y:S04]  /*0430*/  @!P1 LDG.E R19, desc[UR8][R6.64+0x14] ;  /* 0x0000140806139981 */ /* 0x000f68000c1e1900 */
[----:B------:R-:W5:Y:S04]  /*0440*/  @!P1 LDG.E R20, desc[UR8][R8.64+0x14] ;  /* 0x0000140808149981 */ /* 0x000f68000c1e1900 */
[----:B------:R-:W5:Y:S04]  /*0450*/  @!P6 LDG.E R21, desc[UR8][R6.64+0x18] ;  /* 0x000018080615e981 */ /* 0x000f68000c1e1900 */
[----:B------:R-:W5:Y:S01]  /*0460*/  @!P6 LDG.E R22, desc[UR8][R8.64+0x18] ;  /* 0x000018080816e981 */ /* 0x000f62000c1e1900 */
[----:B--2---:R-:W-:Y:S01]  /*0470*/  @!P5 FFMA R0, R11, R12, R0 ;  /* 0x0000000c0b00d223 */ /* 0x004fe20000000000 */
[----:B------:R-:W-:-:S02]  /*0480*/  ISETP.GE.AND P5, PT, R17, UR11, PT ;  /* 0x0000000b11007c0c */ /* 0x000fc4000bfa6270 */
[----:B------:R-:W2:Y:S04]  /*0490*/  @!P3 LDG.E R11, desc[UR8][R6.64+0xc] ;  /* 0x00000c08060bb981 */ /* 0x000ea8000c1e1900 */
[----:B------:R-:W2:Y:S01]  /*04a0*/  @!P3 LDG.E R12, desc[UR8][R8.64+0xc] ;  /* 0x00000c08080cb981 */ /* 0x000ea2000c1e1900 */
[----:B------:R-:W-:-:S03]  /*04b0*/  ISETP.LT.OR P5, PT, R17, RZ, P5 ;  /* 0x000000ff1100720c */ /* 0x000fc60002fa1670 */
[----:B------:R-:W5:Y:S10]  /*04c0*/  @!P2 LDG.E R17, desc[UR8][R6.64+0x10] ;  /* 0x000010080611a981 */ /* 0x000f74000c1e1900 */
[----:B------:R-:W5:Y:S04]  /*04d0*/  @!P5 LDG.E R23, desc[UR8][R6.64+0x1c] ;  /* 0x00001c080617d981 */ /* 0x000f68000c1e1900 */
[----:B------:R-:W5:Y:S01]  /*04e0*/  @!P5 LDG.E R24, desc[UR8][R8.64+0x1c] ;  /* 0x00001c080818d981 */ /* 0x000f62000c1e1900 */
[----:B------:R-:W-:Y:S01]  /*04f0*/  IADD3 R10, PT, PT, R10, 0x8, RZ ;  /* 0x000000080a0a7810 */ /* 0x000fe20007ffe0ff */
[----:B----4-:R-:W-:-:S04]  /*0500*/  @!P0 FFMA R0, R13, R14, R0 ;  /* 0x0000000e0d008223 */ /* 0x010fc80000000000 */
[----:B---3--:R-:W-:Y:S01]  /*0510*/  @!P4 FFMA R0, R15, R16, R0 ;  /* 0x000000100f00c223 */ /* 0x008fe20000000000 */
[----:B------:R-:W-:-:S03]  /*0520*/  ISETP.NE.AND P0, PT, R10, R4, PT ;  /* 0x000000040a00720c */ /* 0x000fc60003f05270 */
[----:B--2---:R-:W-:-:S04]  /*0530*/  @!P3 FFMA R0, R11, R12, R0 ;  /* 0x0000000c0b00b223 */ /* 0x004fc80000000000 */
[----:B-----5:R-:W-:-:S04]  /*0540*/  @!P2 FFMA R0, R17, R18, R0 ;  /* 0x000000121100a223 */ /* 0x020fc80000000000 */
[----:B------:R-:W-:-:S04]  /*0550*/  @!P1 FFMA R0, R19, R20, R0 ;  /* 0x0000001413009223 */ /* 0x000fc80000000000 */
[----:B------:R-:W-:-:S04]  /*0560*/  @!P6 FFMA R0, R21, R22, R0 ;  /* 0x000000161500e223 */ /* 0x000fc80000000000 */
[----:B------:R-:W-:Y:S01]  /*0570*/  @!P5 FFMA R0, R23, R24, R0 ;  /* 0x000000181700d223 */ /* 0x000fe20000000000 */
[----:B------:R-:W-:Y:S06]  /*0580*/  @P0 BRA `(.L_x_21) ;  /* 0xfffffffc001c0947 */ /* 0x000fec000383ffff */
.L_x_20:
[----:B------:R-:W-:Y:S05]  /*0590*/  BRA.U !UP1, `(.L_x_19) ;  /* 0x0000000509247547 */ /* 0x000fea000b800000 */
[----:B------:R-:W0:Y:S01]  /*05a0*/  LDCU UR4, c[0x0][0x3a0] ;  /* 0x00007400ff0477ac */ /* 0x000e220008000800 */
[----:B------:R-:W-:Y:S02]  /*05b0*/  UISETP.GE.U32.AND UP0, UPT, UR7, 0x4, UPT ;  /* 0x000000040700788c */ /* 0x000fe4000bf06070 */
[----:B0-----:R-:W-:-:S04]  /*05c0*/  ULOP3.LUT UR5, UR4, 0x3, URZ, 0xc0, !UPT ;  /* 0x0000000304057892 */ /* 0x001fc8000f8ec0ff */
[----:B------:R-:W-:-:S03]  /*05d0*/  UISETP.NE.AND UP1, UPT, UR5, URZ, UPT ;  /* 0x000000ff0500728c */ /* 0x000fc6000bf25270 */
[----:B------:R-:W-:Y:S08]  /*05e0*/  BRA.U !UP0, `(.L_x_22) ;  /* 0x0000000108787547 */ /* 0x000ff0000b800000 */
[----:B------:R-:W0:Y:S01]  /*05f0*/  LDC.64 R6, c[0x0][0x380] ;  /* 0x0000e000ff067b82 */ /* 0x000e220000000a00 */
[----:B------:R-:W-:-:S04]  /*0600*/  IMAD.IADD R13, R5, 0x1, R4 ;  /* 0x00000001050d7824 */ /* 0x000fc800078e0204 */
[C---:B------:R-:W-:Y:S01]  /*0610*/  VIADD R12, R13.reuse, 0x2 ;  /* 0x000000020d0c7836 */ /* 0x040fe20000000000 */
[C---:B------:R-:W-:Y:S01]  /*0620*/  IADD3 R10, PT, PT, R13.reuse, 0x1, RZ ;  /* 0x000000010d0a7810 */ /* 0x040fe20007ffe0ff */
[----:B------:R-:W-:Y:S01]  /*0630*/  IMAD R11, R2, UR11, R13 ;  /* 0x0000000b020b7c24 */ /* 0x000fe2000f8e020d */
[----:B------:R-:W1:Y:S01]  /*0640*/  LDC.64 R8, c[0x0][0x390] ;  /* 0x0000e400ff087b82 */ /* 0x000e620000000a00 */
[C---:B------:R-:W-:Y:S02]  /*0650*/  ISETP.GE.AND P0, PT, R13.reuse, UR11, PT ;  /* 0x0000000b0d007c0c */ /* 0x040fe4000bf06270 */
[C---:B------:R-:W-:Y:S02]  /*0660*/  ISETP.GE.AND P1, PT, R10.reuse, UR11, PT ;  /* 0x0000000b0a007c0c */ /* 0x040fe4000bf26270 */
[----:B------:R-:W-:Y:S02]  /*0670*/  ISETP.LT.OR P0, PT, R13, RZ, P0 ;  /* 0x000000ff0d00720c */ /* 0x000fe40000701670 */
[----:B------:R-:W-:-:S02]  /*0680*/  ISETP.LT.OR P1, PT, R10, RZ, P1 ;  /* 0x000000ff0a00720c */ /* 0x000fc40000f21670 */
[C---:B------:R-:W-:Y:S02]  /*0690*/  ISETP.GE.AND P2, PT, R12.reuse, UR11, PT ;  /* 0x0000000b0c007c0c */ /* 0x040fe4000bf46270 */
[----:B------:R-:W-:Y:S02]  /*06a0*/  IADD3 R10, PT, PT, R13, 0x3, RZ ;  /* 0x000000030d0a7810 */ /* 0x000fe40007ffe0ff */
[----:B------:R-:W-:Y:S02]  /*06b0*/  ISETP.LT.OR P2, PT, R12, RZ, P2 ;  /* 0x000000ff0c00720c */ /* 0x000fe40001741670 */
[----:B------:R-:W-:Y:S01]  /*06c0*/  ISETP.GE.AND P3, PT, R10, UR11, PT ;  /* 0x0000000b0a007c0c */ /* 0x000fe2000bf66270 */
[----:B0-----:R-:W-:-:S03]  /*06d0*/  IMAD.WIDE R6, R11, 0x4, R6 ;  /* 0x000000040b067825 */ /* 0x001fc600078e0206 */
[----:B------:R-:W-:Y:S02]  /*06e0*/  ISETP.LT.OR P3, PT, R10, RZ, P3 ;  /* 0x000000ff0a00720c */ /* 0x000fe40001f61670 */
[----:B------:R-:W2:Y:S01]  /*06f0*/  @!P0 LDG.E R11, desc[UR8][R6.64] ;  /* 0x00000008060b8981 */ /* 0x000ea2000c1e1900 */
[----:B-1----:R-:W-:-:S03]  /*0700*/  IMAD.WIDE.U32 R8, R4, 0x4, R8 ;  /* 0x0000000404087825 */ /* 0x002fc600078e0008 */
[----:B------:R-:W3:Y:S04]  /*0710*/  @!P1 LDG.E R13, desc[UR8][R6.64+0x4] ;  /* 0x00000408060d9981 */ /* 0x000ee8000c1e1900 */
[----:B------:R-:W2:Y:S04]  /*0720*/  @!P0 LDG.E R10, desc[UR8][R8.64] ;  /* 0x00000008080a8981 */ /* 0x000ea8000c1e1900 */
[----:B------:R-:W3:Y:S04]  /*0730*/  @!P1 LDG.E R12, desc[UR8][R8.64+0x4] ;  /* 0x00000408080c9981 */ /* 0x000ee8000c1e1900 */
[----:B------:R-:W4:Y:S04]  /*0740*/  @!P2 LDG.E R15, desc[UR8][R6.64+0x8] ;  /* 0x00000808060fa981 */ /* 0x000f28000c1e1900 */
[----:B------:R-:W4:Y:S04]  /*0750*/  @!P2 LDG.E R14, desc[UR8][R8.64+0x8] ;  /* 0x00000808080ea981 */ /* 0x000f28000c1e1900 */
[----:B------:R-:W5:Y:S04]  /*0760*/  @!P3 LDG.E R17, desc[UR8][R6.64+0xc] ;  /* 0x00000c080611b981 */ /* 0x000f68000c1e1900 */
[----:B------:R-:W5:Y:S01]  /*0770*/  @!P3 LDG.E R16, desc[UR8][R8.64+0xc] ;  /* 0x00000c080810b981 */ /* 0x000f62000c1e1900 */
[----:B------:R-:W-:-:S02]  /*0780*/  VIADD R4, R4, 0x4 ;  /* 0x0000000404047836 */ /* 0x000fc40000000000 */
[----:B--2---:R-:W-:-:S04]  /*0790*/  @!P0 FFMA R0, R11, R10, R0 ;  /* 0x0000000a0b008223 */ /* 0x004fc80000000000 */
[----:B---3--:R-:W-:-:S04]  /*07a0*/  @!P1 FFMA R0, R13, R12, R0 ;  /* 0x0000000c0d009223 */ /* 0x008fc80000000000 */
[----:B----4-:R-:W-:-:S04]  /*07b0*/  @!P2 FFMA R0, R15, R14, R0 ;  /* 0x0000000e0f00a223 */ /* 0x010fc80000000000 */
[----:B-----5:R-:W-:-:S07]  /*07c0*/  @!P3 FFMA R0, R17, R16, R0 ;  /* 0x000000101100b223 */ /* 0x020fce0000000000 */
.L_x_22:
[----:B------:R-:W-:Y:S05]  /*07d0*/  BRA.U !UP1, `(.L_x_19) ;  /* 0x0000000109947547 */ /* 0x000fea000b800000 */
[----:B------:R-:W-:Y:S02]  /*07e0*/  UISETP.NE.AND UP0, UPT, UR5, 0x1, UPT ;  /* 0x000000010500788c */ /* 0x000fe4000bf05270 */
[----:B------:R-:W-:-:S04]  /*07f0*/  ULOP3.LUT UR4, UR4, 0x1, URZ, 0xc0, !UPT ;  /* 0x0000000104047892 */ /* 0x000fc8000f8ec0ff */
[----:B------:R-:W-:-:S03]  /*0800*/  UISETP.NE.U32.AND UP1, UPT, UR4, 0x1, UPT ;  /* 0x000000010400788c */ /* 0x000fc6000bf25070 */
[----:B------:R-:W-:Y:S08]  /*0810*/  BRA.U !UP0, `(.L_x_23) ;  /* 0x0000000108487547 */ /* 0x000ff0000b800000 */
[----:B------:R-:W0:Y:S01]  /*0820*/  LDC.64 R6, c[0x0][0x380] ;  /* 0x0000e000ff067b82 */ /* 0x000e220000000a00 */
[----:B------:R-:W-:-:S04]  /*0830*/  IADD3 R11, PT, PT, R5, R4, RZ ;  /* 0x00000004050b7210 */ /* 0x000fc80007ffe0ff */
[C---:B------:R-:W-:Y:S01]  /*0840*/  ISETP.GE.AND P0, PT, R11.reuse, UR11, PT ;  /* 0x0000000b0b007c0c */ /* 0x040fe2000bf06270 */
[C---:B------:R-:W-:Y:S02]  /*0850*/  VIADD R10, R11.reuse, 0x1 ;  /* 0x000000010b0a7836 */ /* 0x040fe40000000000 */
[----:B------:R-:W1:Y:S01]  /*0860*/  LDC.64 R8, c[0x0][0x390] ;  /* 0x0000e400ff087b82 */ /* 0x000e620000000a00 */
[----:B------:R-:W-:Y:S01]  /*0870*/  ISETP.LT.OR P0, PT, R11, RZ, P0 ;  /* 0x000000ff0b00720c */ /* 0x000fe20000701670 */
[----:B------:R-:W-:Y:S01]  /*0880*/  IMAD R11, R2, UR11, R11 ;  /* 0x0000000b020b7c24 */ /* 0x000fe2000f8e020b */
[----:B------:R-:W-:-:S04]  /*0890*/  ISETP.GE.AND P1, PT, R10, UR11, PT ;  /* 0x0000000b0a007c0c */ /* 0x000fc8000bf26270 */
[----:B------:R-:W-:Y:S01]  /*08a0*/  ISETP.LT.OR P1, PT, R10, RZ, P1 ;  /* 0x000000ff0a00720c */ /* 0x000fe20000f21670 */
[----:B0-----:R-:W-:-:S06]  /*08b0*/  IMAD.WIDE R6, R11, 0x4, R6 ;  /* 0x000000040b067825 */ /* 0x001fcc00078e0206 */
[----:B------:R-:W2:Y:S01]  /*08c0*/  @!P0 LDG.E R11, desc[UR8][R6.64] ;  /* 0x00000008060b8981 */ /* 0x000ea2000c1e1900 */
[----:B-1----:R-:W-:-:S05]  /*08d0*/  IMAD.WIDE.U32 R8, R4, 0x4, R8 ;  /* 0x0000000404087825 */ /* 0x002fca00078e0008 */
[----:B------:R-:W3:Y:S04]  /*08e0*/  @!P1 LDG.E R13, desc[UR8][R6.64+0x4] ;  /* 0x00000408060d9981 */ /* 0x000ee8000c1e1900 */
[----:B------:R-:W2:Y:S04]  /*08f0*/  @!P0 LDG.E R10, desc[UR8][R8.64] ;  /* 0x00000008080a8981 */ /* 0x000ea8000c1e1900 */
[----:B------:R-:W3:Y:S01]  /*0900*/  @!P1 LDG.E R12, desc[UR8][R8.64+0x4] ;  /* 0x00000408080c9981 */ /* 0x000ee2000c1e1900 */
[----:B------:R-:W-:Y:S01]  /*0910*/  IADD3 R4, PT, PT, R4, 0x2, RZ ;  /* 0x0000000204047810 */ /* 0x000fe20007ffe0ff */
[----:B--2---:R-:W-:-:S04]  /*0920*/  @!P0 FFMA R0, R11, R10, R0 ;  /* 0x0000000a0b008223 */ /* 0x004fc80000000000 */
[----:B---3--:R-:W-:-:S07]  /*0930*/  @!P1 FFMA R0, R13, R12, R0 ;  /* 0x0000000c0d009223 */ /* 0x008fce0000000000 */
.L_x_23:
[----:B------:R-:W-:Y:S05]  /*0940*/  BRA.U UP1, `(.L_x_19) ;  /* 0x0000000101387547 */ /* 0x000fea000b800000 */
[----:B------:R-:W-:Y:S01]  /*0950*/  IMAD.IADD R5, R5, 0x1, R4 ;  /* 0x0000000105057824 */ /* 0x000fe200078e0204 */
[----:B------:R-:W-:Y:S04]  /*0960*/  BSSY.RECONVERGENT B0, `(.L_x_19) ;  /* 0x000000c000007945 */ /* 0x000fe80003800200 */
[----:B------:R-:W-:-:S04]  /*0970*/  ISETP.GE.AND P0, PT, R5, UR11, PT ;  /* 0x0000000b05007c0c */ /* 0x000fc8000bf06270 */
[----:B------:R-:W-:-:S13]  /*0980*/  ISETP.LT.OR P0, PT, R5, RZ, P0 ;  /* 0x000000ff0500720c */ /* 0x000fda0000701670 */
[----:B------:R-:W-:Y:S05]  /*0990*/  @P0 BRA `(.L_x_24) ;  /* 0x0000000000200947 */ /* 0x000fea0003800000 */
[----:B------:R-:W0:Y:S01]  /*09a0*/  LDC.64 R6, c[0x0][0x380] ;  /* 0x0000e000ff067b82 */ /* 0x000e220000000a00 */
[----:B------:R-:W-:-:S07]  /*09b0*/  IMAD R5, R2, UR11, R5 ;  /* 0x0000000b02057c24 */ /* 0x000fce000f8e0205 */
[----:B------:R-:W1:Y:S01]  /*09c0*/  LDC.64 R8, c[0x0][0x390] ;  /* 0x0000e400ff087b82 */ /* 0x000e620000000a00 */
[----:B0-----:R-:W-:-:S06]  /*09d0*/  IMAD.WIDE R6, R5, 0x4, R6 ;  /* 0x0000000405067825 */ /* 0x001fcc00078e0206 */
[----:B------:R-:W2:Y:S01]  /*09e0*/  LDG.E R7, desc[UR8][R6.64] ;  /* 0x0000000806077981 */ /* 0x000ea2000c1e1900 */
[----:B-1----:R-:W-:-:S06]  /*09f0*/  IMAD.WIDE.U32 R4, R4, 0x4, R8 ;  /* 0x0000000404047825 */ /* 0x002fcc00078e0008 */
[----:B------:R-:W2:Y:S02]  /*0a00*/  LDG.E R4, desc[UR8][R4.64] ;  /* 0x0000000804047981 */ /* 0x000ea4000c1e1900 */
[----:B--2---:R-:W-:-:S07]  /*0a10*/  FFMA R0, R7, R4, R0 ;  /* 0x0000000407007223 */ /* 0x004fce0000000000 */
.L_x_24:
[----:B------:R-:W-:Y:S05]  /*0a20*/  BSYNC.RECONVERGENT B0 ;  /* 0x0000000000007941 */ /* 0x000fea0003800200 */
.L_x_19:
[----:B------:R-:W0:Y:S01]  /*0a30*/  LDC.64 R4, c[0x0][0x388] ;  /* 0x0000e200ff047b82 */ /* 0x000e220000000a00 */
[----:B------:R-:W-:-:S04]  /*0a40*/  IMAD R3, R2, UR11, R3 ;  /* 0x0000000b02037c24 */ /* 0x000fc8000f8e0203 */
[----:B0-----:R-:W-:-:S05]  /*0a50*/  IMAD.WIDE R2, R3, 0x4, R4 ;  /* 0x0000000403027825 */ /* 0x001fca00078e0204 */
[----:B------:R-:W-:Y:S01]  /*0a60*/  STG.E desc[UR8][R2.64], R0 ;  /* 0x0000000002007986 */ /* 0x000fe2000c101908 */
[----:B------:R-:W-:Y:S05]  /*0a70*/  EXIT ;  /* 0x000000000000794d */ /* 0x000fea0003800000 */
.L_x_25:
        /* <DEDUP_REMOVED lines=16> */
.L_x_53:


//--------------------- .text._Z13shared_conv2dPfS_S_iiiiiii --------------------------
	.section	.text._Z13shared_conv2dPfS_S_iiiiiii,"ax",@progbits
	.align	128
        .global         _Z13shared_conv2dPfS_S_iiiiiii
        .type           _Z13shared_conv2dPfS_S_iiiiiii,@function
        .size           _Z13shared_conv2dPfS_S_iiiiiii,(.L_x_54 - _Z13shared_conv2dPfS_S_iiiiiii)
        .other          _Z13shared_conv2dPfS_S_iiiiiii,@"STO_CUDA_ENTRY STV_DEFAULT"
_Z13shared_conv2dPfS_S_iiiiiii:
.text._Z13shared_conv2dPfS_S_iiiiiii:
[----:B------:R-:W-:Y:S01]  /*0000*/  LDC R1, c[0x0][0x37c] ;  /* 0x0000df00ff017b82 */ /* 0x000fe20000000800 */
[----:B------:R-:W0:Y:S01]  /*0010*/  S2R R5, SR_TID.X ;  /* 0x0000000000057919 */ /* 0x000e220000002100 */
[----:B------:R-:W1:Y:S01]  /*0020*/  LDCU UR11, c[0x0][0x3a8] ;  /* 0x00007500ff0b77ac */ /* 0x000e620008000800 */
[----:B------:R-:W0:Y:S01]  /*0030*/  S2R R2, SR_TID.Y ;  /* 0x0000000000027919 */ /* 0x000e220000002200 */
[----:B------:R-:W2:Y:S01]  /*0040*/  LDCU.64 UR12, c[0x0][0x358] ;  /* 0x00006b00ff0c77ac */ /* 0x000ea20008000a00 */
[----:B0-----:R-:W-:-:S04]  /*0050*/  VIMNMX R0, PT, PT, R5, R2, !PT ;  /* 0x0000000205007248 */ /* 0x001fc80007fe0100 */
[----:B-1----:R-:W-:-:S13]  /*0060*/  ISETP.GE.AND P0, PT, R0, UR11, PT ;  /* 0x0000000b00007c0c */ /* 0x002fda000bf06270 */
[----:B------:R-:W0:Y:S01]  /*0070*/  @!P0 LDC.64 R8, c[0x0][0x388] ;  /* 0x0000e200ff088b82 */ /* 0x000e220000000a00 */
[----:B------:R-:W-:-:S04]  /*0080*/  @!P0 IMAD R3, R2, UR11, R5 ;  /* 0x0000000b02038c24 */ /* 0x000fc8000f8e0205 */
[----:B0-----:R-:W-:-:S06]  /*0090*/  @!P0 IMAD.WIDE.U32 R8, R3, 0x4, R8 ;  /* 0x0000000403088825 */ /* 0x001fcc00078e0008 */
[----:B--2---:R-:W2:Y:S01]  /*00a0*/  @!P0 LDG.E R8, desc[UR12][R8.64] ;  /* 0x0000000c08088981 */ /* 0x004ea2000c1e1900 */
[----:B------:R-:W-:Y:S01]  /*00b0*/  @!P0 MOV R0, 0x400 ;  /* 0x0000040000008802 */ /* 0x000fe20000000f00 */
[----:B------:R-:W-:Y:S01]  /*00c0*/  BSSY.RECONVERGENT B0, `(.L_x_26) ;  /* 0x0000032000007945 */ /* 0x000fe20003800200 */
[----:B------:R-:W-:Y:S01]  /*00d0*/  LEA R6, R2, R5, 0x4 ;  /* 0x0000000502067211 */ /* 0x000fe200078e20ff */
[----:B------:R-:W0:Y:S02]  /*00e0*/  @!P0 S2R R3, SR_CgaCtaId ;  /* 0x0000000000038919 */ /* 0x000e240000008800 */
[----:B------:R-:W-:Y:S01]  /*00f0*/  @!P0 VIADD R0, R0, 0x900 ;  /* 0x0000090000008836 */ /* 0x000fe20000000000 */
[----:B------:R-:W1:Y:S01]  /*0100*/  S2R R4, SR_CTAID.X ;  /* 0x0000000000047919 */ /* 0x000e620000002500 */
[----:B------:R-:W3:Y:S03]  /*0110*/  S2R R7, SR_CTAID.Y ;  /* 0x0000000000077919 */ /* 0x000ee60000002600 */
[----:B0-----:R-:W-:-:S05]  /*0120*/  @!P0 LEA R3, R3, R0, 0x18 ;  /* 0x0000000003038211 */ /* 0x001fca00078ec0ff */
[----:B------:R-:W-:Y:S02]  /*0130*/  @!P0 IMAD R0, R2, 0x24, R3 ;  /* 0x0000002402008824 */ /* 0x000fe400078e0203 */
[C---:B-1----:R-:W-:Y:S01]  /*0140*/  IMAD R3, R4.reuse, 0x10, R5 ;  /* 0x0000001004037824 */ /* 0x042fe200078e0205 */
[----:B------:R-:W-:Y:S01]  /*0150*/  LEA R4, R4, 0xfffffffc, 0x4 ;  /* 0xfffffffc04047811 */ /* 0x000fe200078e20ff */
[----:B------:R-:W-:Y:S02]  /*0160*/  @!P0 IMAD R11, R5, 0x4, R0 ;  /* 0x00000004050b8824 */ /* 0x000fe400078e0200 */
[----:B---3--:R-:W-:-:S03]  /*0170*/  IMAD R0, R7, 0x10, R2 ;  /* 0x0000001007007824 */ /* 0x008fc600078e0202 */
[----:B--2---:R0:W-:Y:S01]  /*0180*/  @!P0 STS [R11], R8 ;  /* 0x000000080b008388 */ /* 0x0041e20000000800 */
[----:B------:R-:W-:-:S13]  /*0190*/  ISETP.GT.U32.AND P0, PT, R6, 0x23f, PT ;  /* 0x0000023f0600780c */ /* 0x000fda0003f04070 */
[----:B0-----:R-:W-:Y:S05]  /*01a0*/  @P0 BRA `(.L_x_27) ;  /* 0x00000000008c0947 */ /* 0x001fea0003800000 */
[----:B------:R-:W-:-:S05]  /*01b0*/  LOP3.LUT R8, R6, 0xffff, RZ, 0xc0, !PT ;  /* 0x0000ffff06087812 */ /* 0x000fca00078ec0ff */
[----:B------:R-:W-:-:S05]  /*01c0*/  IMAD R8, R8, 0x2aab, RZ ;  /* 0x00002aab08087824 */ /* 0x000fca00078e02ff */
[----:B------:R-:W-:Y:S02]  /*01d0*/  SHF.R.U32.HI R10, RZ, 0x12, R8 ;  /* 0x00000012ff0a7819 */ /* 0x000fe40000011608 */
[----:B------:R-:W0:Y:S02]  /*01e0*/  LDC.64 R8, c[0x0][0x398] ;  /* 0x0000e600ff087b82 */ /* 0x000e240000000a00 */
[----:B------:R-:W-:Y:S02]  /*01f0*/  PRMT R11, R10, 0x9910, RZ ;  /* 0x000099100a0b7816 */ /* 0x000fe400000000ff */
[----:B------:R-:W-:-:S03]  /*0200*/  LEA R12, R7, R10, 0x4 ;  /* 0x0000000a070c7211 */ /* 0x000fc600078e20ff */
[----:B------:R-:W-:Y:S02]  /*0210*/  IMAD R11, R11, 0x18, RZ ;  /* 0x000000180b0b7824 */ /* 0x000fe400078e02ff */
[----:B------:R-:W-:-:S03]  /*0220*/  VIADD R15, R12, 0xfffffffc ;  /* 0xfffffffc0c0f7836 */ /* 0x000fc60000000000 */
[----:B------:R-:W-:-:S04]  /*0230*/  IADD3 R11, PT, PT, RZ, -R11, RZ ;  /* 0x8000000bff0b7210 */ /* 0x000fc80007ffe0ff */
[----:B------:R-:W-:-:S05]  /*0240*/  PRMT R11, R11, 0x7710, RZ ;  /* 0x000077100b0b7816 */ /* 0x000fca00000000ff */
[----:B------:R-:W-:-:S05]  /*0250*/  IMAD.IADD R11, R6, 0x1, R11 ;  /* 0x00000001060b7824 */ /* 0x000fca00078e020b */
[----:B------:R-:W-:-:S05]  /*0260*/  LOP3.LUT R11, R11, 0xffff, RZ, 0xc0, !PT ;  /* 0x0000ffff0b0b7812 */ /* 0x000fca00078ec0ff */
[----:B------:R-:W-:-:S05]  /*0270*/  IMAD.IADD R14, R4, 0x1, R11 ;  /* 0x00000001040e7824 */ /* 0x000fca00078e020b */
[----:B0-----:R-:W-:-:S04]  /*0280*/  ISETP.GE.AND P0, PT, R14, R9, PT ;  /* 0x000000090e00720c */ /* 0x001fc80003f06270 */
[----:B------:R-:W-:-:S04]  /*0290*/  ISETP.LT.OR P0, PT, R14, RZ, P0 ;  /* 0x000000ff0e00720c */ /* 0x000fc80000701670 */
[----:B------:R-:W-:-:S04]  /*02a0*/  ISETP.LT.U32.OR P0, PT, R12, 0x4, P0 ;  /* 0x000000040c00780c */ /* 0x000fc80000701470 */
[----:B------:R-:W-:-:S13]  /*02b0*/  ISETP.GE.OR P0, PT, R15, R8, P0 ;  /* 0x000000080f00720c */ /* 0x000fda0000706670 */
[----:B------:R-:W-:Y:S05]  /*02c0*/  @P0 BRA `(.L_x_28) ;  /* 0x00000000002c0947 */ /* 0x000fea0003800000 */
[----:B------:R-:W0:Y:S01]  /*02d0*/  LDC.64 R12, c[0x0][0x380] ;  /* 0x0000e000ff0c7b82 */ /* 0x000e220000000a00 */
[----:B------:R-:W-:-:S04]  /*02e0*/  IMAD R9, R15, R9, R14 ;  /* 0x000000090f097224 */ /* 0x000fc800078e020e */
[----:B0-----:R-:W-:-:S06]  /*02f0*/  IMAD.WIDE R8, R9, 0x4, R12 ;  /* 0x0000000409087825 */ /* 0x001fcc00078e020c */
[----:B------:R-:W2:Y:S01]  /*0300*/  LDG.E R8, desc[UR12][R8.64] ;  /* 0x0000000c08087981 */ /* 0x000ea2000c1e1900 */
[----:B------:R-:W-:Y:S01]  /*0310*/  MOV R13, 0x400 ;  /* 0x00000400000d7802 */ /* 0x000fe20000000f00 */
[----:B------:R-:W0:Y:S03]  /*0320*/  S2R R12, SR_CgaCtaId ;  /* 0x00000000000c7919 */ /* 0x000e260000008800 */
[----:B0-----:R-:W-:-:S05]  /*0330*/  LEA R13, R12, R13, 0x18 ;  /* 0x0000000d0c0d7211 */ /* 0x001fca00078ec0ff */
[----:B------:R-:W-:-:S04]  /*0340*/  IMAD R10, R10, 0x60, R13 ;  /* 0x000000600a0a7824 */ /* 0x000fc800078e020d */
[----:B------:R-:W-:-:S05]  /*0350*/  IMAD R11, R11, 0x4, R10 ;  /* 0x000000040b0b7824 */ /* 0x000fca00078e020a */
[----:B--2---:R0:W-:Y:S01]  /*0360*/  STS [R11], R8 ;  /* 0x000000080b007388 */ /* 0x0041e20000000800 */
[----:B------:R-:W-:Y:S05]  /*0370*/  BRA `(.L_x_27) ;  /* 0x0000000000187947 */ /* 0x000fea0003800000 */
.L_x_28:
[----:B------:R-:W0:Y:S01]  /*0380*/  S2R R9, SR_CgaCtaId ;  /* 0x0000000000097919 */ /* 0x000e220000008800 */
[----:B------:R-:W-:-:S04]  /*0390*/  MOV R8, 0x400 ;  /* 0x0000040000087802 */ /* 0x000fc80000000f00 */
[----:B0-----:R-:W-:-:S05]  /*03a0*/  LEA R9, R9, R8, 0x18 ;  /* 0x0000000809097211 */ /* 0x001fca00078ec0ff */
[----:B------:R-:W-:-:S05]  /*03b0*/  IMAD R10, R10, 0x60, R9 ;  /* 0x000000600a0a7824 */ /* 0x000fca00078e0209 */
[----:B------:R-:W-:-:S05]  /*03c0*/  LEA R10, R11, R10, 0x2 ;  /* 0x0000000a0b0a7211 */ /* 0x000fca00078e10ff */
[----:B------:R1:W-:Y:S02]  /*03d0*/  STS [R10], RZ ;  /* 0x000000ff0a007388 */ /* 0x0003e40000000800 */
.L_x_27:
[----:B------:R-:W-:Y:S05]  /*03e0*/  BSYNC.RECONVERGENT B0 ;  /* 0x0000000000007941 */ /* 0x000fea0003800200 */
.L_x_26:
[C---:B------:R-:W-:Y:S01]  /*03f0*/  ISETP.GT.U32.AND P0, PT, R6.reuse, 0x13f, PT ;  /* 0x0000013f0600780c */ /* 0x040fe20003f04070 */
[----:B------:R-:W-:Y:S01]  /*0400*/  BSSY.RECONVERGENT B0, `(.L_x_29) ;  /* 0x0000025000007945 */ /* 0x000fe20003800200 */
[----:B------:R-:W-:-:S11]  /*0410*/  ISETP.GT.U32.AND P1, PT, R6, 0x3f, PT ;  /* 0x0000003f0600780c */ /* 0x000fd60003f24070 */
[----:B------:R-:W-:Y:S05]  /*0420*/  @P0 BRA `(.L_x_30) ;  /* 0x0000000000880947 */ /* 0x000fea0003800000 */
[----:B0-----:R-:W-:-:S05]  /*0430*/  VIADD R11, R6, 0x100 ;  /* 0x00000100060b7836 */ /* 0x001fca0000000000 */
[----:B------:R-:W-:-:S05]  /*0440*/  LOP3.LUT R8, R11, 0xffff, RZ, 0xc0, !PT ;  /* 0x0000ffff0b087812 */ /* 0x000fca00078ec0ff */
[----:B------:R-:W-:-:S05]  /*0450*/  IMAD R8, R8, 0x2aab, RZ ;  /* 0x00002aab08087824 */ /* 0x000fca00078e02ff */
[----:B-1----:R-:W-:Y:S02]  /*0460*/  SHF.R.U32.HI R10, RZ, 0x12, R8 ;  /* 0x00000012ff0a7819 */ /* 0x002fe40000011608 */
[----:B------:R-:W0:Y:S02]  /*0470*/  LDC.64 R8, c[0x0][0x398] ;  /* 0x0000e600ff087b82 */ /* 0x000e240000000a00 */
[----:B------:R-:W-:-:S05]  /*0480*/  PRMT R12, R10, 0x9910, RZ ;  /* 0x000099100a0c7816 */ /* 0x000fca00000000ff */
[----:B------:R-:W-:-:S04]  /*0490*/  IMAD R12, R12, 0x18, RZ ;  /* 0x000000180c0c7824 */ /* 0x000fc800078e02ff */
[----:B------:R-:W-:-:S05]  /*04a0*/  IMAD.MOV R12, RZ, RZ, -R12 ;  /* 0x000000ffff0c7224 */ /* 0x000fca00078e0a0c */
[----:B------:R-:W-:Y:S02]  /*04b0*/  PRMT R14, R12, 0x7710, RZ ;  /* 0x000077100c0e7816 */ /* 0x000fe400000000ff */
[----:B------:R-:W-:-:S03]  /*04c0*/  LEA R12, R7, R10, 0x4 ;  /* 0x0000000a070c7211 */ /* 0x000fc600078e20ff */
[----:B------:R-:W-:Y:S02]  /*04d0*/  IMAD.IADD R11, R11, 0x1, R14 ;  /* 0x000000010b0b7824 */ /* 0x000fe400078e020e */
[----:B------:R-:W-:-:S03]  /*04e0*/  VIADD R15, R12, 0xfffffffc ;  /* 0xfffffffc0c0f7836 */ /* 0x000fc60000000000 */
[----:B------:R-:W-:Y:S02]  /*04f0*/  LOP3.LUT R11, R11, 0xffff, RZ, 0xc0, !PT ;  /* 0x0000ffff0b0b7812 */ /* 0x000fe400078ec0ff */
[----:B0-----:R-:W-:Y:S02]  /*0500*/  ISETP.GE.AND P0, PT, R15, R8, PT ;  /* 0x000000080f00720c */ /* 0x001fe40003f06270 */
[----:B------:R-:W-:-:S04]  /*0510*/  IADD3 R8, PT, PT, R4, R11, RZ ;  /* 0x0000000b04087210 */ /* 0x000fc80007ffe0ff */
[----:B------:R-:W-:-:S04]  /*0520*/  ISETP.LT.AND P0, PT, R8, R9, !P0 ;  /* 0x000000090800720c */ /* 0x000fc80004701270 */
[----:B------:R-:W-:-:S13]  /*0530*/  ISETP.GT.AND P0, PT, R8, -0x1, P0 ;  /* 0xffffffff0800780c */ /* 0x000fda0000704270 */
[----:B------:R-:W0:Y:S01]  /*0540*/  @!P0 S2R R13, SR_CgaCtaId ;  /* 0x00000000000d8919 */ /* 0x000e220000008800 */
[----:B------:R-:W-:-:S04]  /*0550*/  @!P0 MOV R12, 0x400 ;  /* 0x00000400000c8802 */ /* 0x000fc80000000f00 */
[----:B0-----:R-:W-:-:S05]  /*0560*/  @!P0 LEA R13, R13, R12, 0x18 ;  /* 0x0000000c0d0d8211 */ /* 0x001fca00078ec0ff */
[----:B------:R-:W-:-:S04]  /*0570*/  @!P0 IMAD R12, R10, 0x60, R13 ;  /* 0x000000600a0c8824 */ /* 0x000fc800078e020d */
[----:B------:R-:W-:-:S05]  /*0580*/  @!P0 IMAD R12, R11, 0x4, R12 ;  /* 0x000000040b0c8824 */ /* 0x000fca00078e020c */
[----:B------:R2:W-:Y:S01]  /*0590*/  @!P0 STS [R12], RZ ;  /* 0x000000ff0c008388 */ /* 0x0005e20000000800 */
[----:B------:R-:W-:Y:S05]  /*05a0*/  @!P0 BRA `(.L_x_30) ;  /* 0x0000000000288947 */ /* 0x000fea0003800000 */
[----:B--2---:R-:W0:Y:S01]  /*05b0*/  LDC.64 R12, c[0x0][0x380] ;  /* 0x0000e000ff0c7b82 */ /* 0x004e220000000a00 */
        /* <DEDUP_REMOVED lines=8> */
[----:B--2---:R3:W-:Y:S02]  /*0640*/  STS [R11], R8 ;  /* 0x000000080b007388 */ /* 0x0047e40000000800 */
.L_x_30:
[----:B------:R-:W-:Y:S05]  /*0650*/  BSYNC.RECONVERGENT B0 ;  /* 0x0000000000007941 */ /* 0x000fea0003800200 */
.L_x_29:
[----:B------:R-:W-:Y:S04]  /*0660*/  BSSY.RECONVERGENT B0, `(.L_x_31) ;  /* 0x0000024000007945 */ /* 0x000fe80003800200 */
[----:B------:R-:W-:Y:S05]  /*0670*/  @P1 BRA `(.L_x_32) ;  /* 0x0000000000881947 */ /* 0x000fea0003800000 */
[----:B-1----:R-:W-:Y:S01]  /*0680*/  IADD3 R10, PT, PT, R6, 0x200, RZ ;  /* 0x00000200060a7810 */ /* 0x002fe20007ffe0ff */
[----:B0--3--:R-:W0:Y:S03]  /*0690*/  LDC.64 R8, c[0x0][0x398] ;  /* 0x0000e600ff087b82 */ /* 0x009e260000000a00 */
[----:B------:R-:W-:-:S05]  /*06a0*/  LOP3.LUT R6, R10, 0xffff, RZ, 0xc0, !PT ;  /* 0x0000ffff0a067812 */ /* 0x000fca00078ec0ff */
[----:B------:R-:W-:-:S05]  /*06b0*/  IMAD R6, R6, 0x2aab, RZ ;  /* 0x00002aab06067824 */ /* 0x000fca00078e02ff */
[----:B------:R-:W-:-:S04]  /*06c0*/  SHF.R.U32.HI R6, RZ, 0x12, R6 ;  /* 0x00000012ff067819 */ /* 0x000fc80000011606 */
[----:B------:R-:W-:Y:S01]  /*06d0*/  PRMT R11, R6, 0x9910, RZ ;  /* 0x00009910060b7816 */ /* 0x000fe200000000ff */
[----:B------:R-:W-:-:S04]  /*06e0*/  IMAD R7, R7, 0x10, R6 ;  /* 0x0000001007077824 */ /* 0x000fc800078e0206 */
[----:B------:R-:W-:Y:S02]  /*06f0*/  IMAD R11, R11, 0x18, RZ ;  /* 0x000000180b0b7824 */ /* 0x000fe400078e02ff */
[----:B------:R-:W-:Y:S02]  /*0700*/  VIADD R13, R7, 0xfffffffc ;  /* 0xfffffffc070d7836 */ /* 0x000fe40000000000 */
[----:B------:R-:W-:-:S03]  /*0710*/  IMAD.MOV R11, RZ, RZ, -R11 ;  /* 0x000000ffff0b7224 */ /* 0x000fc600078e0a0b */
[----:B0-----:R-:W-:Y:S02]  /*0720*/  ISETP.GE.AND P0, PT, R13, R8, PT ;  /* 0x000000080d00720c */ /* 0x001fe40003f06270 */
[----:B------:R-:W-:-:S04]  /*0730*/  PRMT R11, R11, 0x7710, RZ ;  /* 0x000077100b0b7816 */ /* 0x000fc800000000ff */
[----:B------:R-:W-:-:S04]  /*0740*/  IADD3 R10, PT, PT, R10, R11, RZ ;  /* 0x0000000b0a0a7210 */ /* 0x000fc80007ffe0ff */
[----:B------:R-:W-:-:S05]  /*0750*/  LOP3.LUT R7, R10, 0xffff, RZ, 0xc0, !PT ;  /* 0x0000ffff0a077812 */ /* 0x000fca00078ec0ff */
[----:B------:R-:W-:-:S05]  /*0760*/  IMAD.IADD R4, R4, 0x1, R7 ;  /* 0x0000000104047824 */ /* 0x000fca00078e0207 */
[----:B------:R-:W-:-:S04]  /*0770*/  ISETP.LT.AND P0, PT, R4, R9, !P0 ;  /* 0x000000090400720c */ /* 0x000fc80004701270 */
[----:B------:R-:W-:-:S13]  /*0780*/  ISETP.GT.AND P0, PT, R4, -0x1, P0 ;  /* 0xffffffff0400780c */ /* 0x000fda0000704270 */
[----:B------:R-:W0:Y:S01]  /*0790*/  @!P0 S2R R11, SR_CgaCtaId ;  /* 0x00000000000b8919 */ /* 0x000e220000008800 */
[----:B------:R-:W-:-:S04]  /*07a0*/  @!P0 MOV R8, 0x400 ;  /* 0x0000040000088802 */ /* 0x000fc80000000f00 */
[----:B0-----:R-:W-:-:S05]  /*07b0*/  @!P0 LEA R11, R11, R8, 0x18 ;  /* 0x000000080b0b8211 */ /* 0x001fca00078ec0ff */
[----:B------:R-:W-:-:S05]  /*07c0*/  @!P0 IMAD R8, R6, 0x60, R11 ;  /* 0x0000006006088824 */ /* 0x000fca00078e020b */
[----:B------:R-:W-:-:S05]  /*07d0*/  @!P0 LEA R8, R7, R8, 0x2 ;  /* 0x0000000807088211 */ /* 0x000fca00078e10ff */
[----:B------:R4:W-:Y:S01]  /*07e0*/  @!P0 STS [R8], RZ ;  /* 0x000000ff08008388 */ /* 0x0009e20000000800 */
[----:B------:R-:W-:Y:S05]  /*07f0*/  @!P0 BRA `(.L_x_32) ;  /* 0x0000000000288947 */ /* 0x000fea0003800000 */
[----:B------:R-:W4:Y:S01]  /*0800*/  LDC.64 R10, c[0x0][0x380] ;  /* 0x0000e000ff0a7b82 */ /* 0x000f220000000a00 */
[----:B------:R-:W-:-:S04]  /*0810*/  IMAD R9, R13, R9, R4 ;  /* 0x000000090d097224 */ /* 0x000fc800078e0204 */
[----:B----4-:R-:W-:-:S06]  /*0820*/  IMAD.WIDE R8, R9, 0x4, R10 ;  /* 0x0000000409087825 */ /* 0x010fcc00078e020a */
[----:B------:R-:W3:Y:S01]  /*0830*/  LDG.E R8, desc[UR12][R8.64] ;  /* 0x0000000c08087981 */ /* 0x000ee2000c1e1900 */
[----:B------:R-:W-:Y:S01]  /*0840*/  MOV R4, 0x400 ;  /* 0x0000040000047802 */ /* 0x000fe20000000f00 */
[----:B------:R-:W0:Y:S03]  /*0850*/  S2R R11, SR_CgaCtaId ;  /* 0x00000000000b7919 */ /* 0x000e260000008800 */
[----:B0-----:R-:W-:-:S05]  /*0860*/  LEA R11, R11, R4, 0x18 ;  /* 0x000000040b0b7211 */ /* 0x001fca00078ec0ff */
[----:B------:R-:W-:-:S04]  /*0870*/  IMAD R6, R6, 0x60, R11 ;  /* 0x0000006006067824 */ /* 0x000fc800078e020b */
[----:B------:R-:W-:-:S05]  /*0880*/  IMAD R7, R7, 0x4, R6 ;  /* 0x0000000407077824 */ /* 0x000fca00078e0206 */
[----:B---3--:R0:W-:Y:S02]  /*0890*/  STS [R7], R8 ;  /* 0x0000000807007388 */ /* 0x0081e40000000800 */
.L_x_32:
[----:B------:R-:W-:Y:S05]  /*08a0*/  BSYNC.RECONVERGENT B0 ;  /* 0x0000000000007941 */ /* 0x000fea0003800200 */
.L_x_31:
[----:B------:R-:W5:Y:S01]  /*08b0*/  LDCU.64 UR4, c[0x0][0x3a0] ;  /* 0x00007400ff0477ac */ /* 0x000f620008000a00 */
[----:B------:R-:W-:Y:S01]  /*08c0*/  BAR.SYNC.DEFER_BLOCKING 0x0 ;  /* 0x0000000000007b1d */ /* 0x000fe20000010000 */
[----:B-----5:R-:W-:-:S04]  /*08d0*/  ISETP.GE.AND P0, PT, R0, UR4, PT ;  /* 0x0000000400007c0c */ /* 0x020fc8000bf06270 */
[----:B------:R-:W-:-:S13]  /*08e0*/  ISETP.GE.OR P0, PT, R3, UR5, P0 ;  /* 0x0000000503007c0c */ /* 0x000fda0008706670 */
[----:B------:R-:W-:Y:S05]  /*08f0*/  @P0 EXIT ;  /* 0x000000000000094d */ /* 0x000fea0003800000 */
[----:B------:R-:W-:Y:S01]  /*0900*/  UISETP.GE.AND UP0, UPT, UR11, 0x1, UPT ;  /* 0x000000010b00788c */ /* 0x000fe2000bf06270 */
[----:B------:R-:W-:-:S08]  /*0910*/  IMAD.MOV.U32 R4, RZ, RZ, RZ ;  /* 0x000000ffff047224 */ /* 0x000fd000078e00ff */
[----:B------:R-:W-:Y:S05]  /*0920*/  BRA.U !UP0, `(.L_x_33) ;  /* 0x0000000508a47547 */ /* 0x000fea000b800000 */
[----:B0-----:R-:W0:Y:S01]  /*0930*/  S2R R7, SR_CgaCtaId ;  /* 0x0000000000077919 */ /* 0x001e220000008800 */
[----:B------:R-:W-:Y:S01]  /*0940*/  MOV R6, 0x400 ;  /* 0x0000040000067802 */ /* 0x000fe20000000f00 */
[----:B------:R-:W-:Y:S01]  /*0950*/  ULOP3.LUT UR8, UR11, 0x7, URZ, 0xc0, !UPT ;  /* 0x000000070b087892 */ /* 0x000fe2000f8ec0ff */
[----:B------:R-:W-:Y:S01]  /*0960*/  IMAD.MOV.U32 R4, RZ, RZ, RZ ;  /* 0x000000ffff047224 */ /* 0x000fe200078e00ff */
[----:B------:R-:W-:Y:S02]  /*0970*/  ULOP3.LUT UR10, UR11, 0x7ffffff8, URZ, 0xc0, !UPT ;  /* 0x7ffffff80b0a7892 */ /* 0x000fe4000f8ec0ff */
[----:B------:R-:W-:Y:S02]  /*0980*/  UIADD3 UR4, UPT, UPT, UR8, -0x1, URZ ;  /* 0xffffffff08047890 */ /* 0x000fe4000fffe0ff */
[----:B------:R-:W-:Y:S02]  /*0990*/  ULOP3.LUT UR9, UR11, 0x3, URZ, 0xc0, !UPT ;  /* 0x000000030b097892 */ /* 0x000fe4000f8ec0ff */
[----:B------:R-:W-:-:S02]  /*09a0*/  UISETP.GE.U32.AND UP0, UPT, UR4, 0x3, UPT ;  /* 0x000000030400788c */ /* 0x000fc4000bf06070 */
[----:B------:R-:W-:Y:S01]  /*09b0*/  UIADD3 UR7, UPT, UPT, -UR10, URZ, URZ ;  /* 0x000000ff0a077290 */ /* 0x000fe2000fffe1ff */
[----:B------:R-:W-:Y:S01]  /*09c0*/  UMOV UR4, URZ ;  /* 0x000000ff00047c82 */ /* 0x000fe20008000000 */
[----:B0-----:R-:W-:-:S04]  /*09d0*/  LEA R6, R7, R6, 0x18 ;  /* 0x0000000607067211 */ /* 0x001fc800078ec0ff */
[----:B------:R-:W-:-:S05]  /*09e0*/  LEA R7, R5, R6, 0x2 ;  /* 0x0000000605077211 */ /* 0x000fca00078e10ff */
[----:B------:R-:W-:-:S07]  /*09f0*/  VIADD R7, R7, 0x10 ;  /* 0x0000001007077836 */ /* 0x000fce0000000000 */
.L_x_39:
[----:B------:R-:W0:Y:S01]  /*0a00*/  LDC R24, c[0x0][0x3a8] ;  /* 0x0000ea00ff187b82 */ /* 0x000e220000000800 */
[----:B---34-:R-:W-:Y:S01]  /*0a10*/  IADD3 R8, PT, PT, R2, UR4, RZ ;  /* 0x0000000402087c10 */ /* 0x018fe2000fffe0ff */
[----:B-1----:R-:W-:Y:S01]  /*0a20*/  IMAD.MOV.U32 R10, RZ, RZ, RZ ;  /* 0x000000ffff0a7224 */ /* 0x002fe200078e00ff */
[----:B0-----:R-:W-:-:S13]  /*0a30*/  ISETP.GE.U32.AND P0, PT, R24, 0x8, PT ;  /* 0x000000081800780c */ /* 0x001fda0003f06070 */
[----:B------:R-:W-:Y:S05]  /*0a40*/  @!P0 BRA `(.L_x_34) ;  /* 0x0000000000988947 */ /* 0x000fea0003800000 */
[----:B------:R-:W0:Y:S01]  /*0a50*/  S2UR UR6, SR_CgaCtaId ;  /* 0x00000000000679c3 */ /* 0x000e220000008800 */
[----:B------:R-:W-:Y:S01]  /*0a60*/  UMOV UR5, 0x400 ;  /* 0x0000040000057882 */ /* 0x000fe20000000000 */
[----:B------:R-:W-:Y:S01]  /*0a70*/  IMAD R9, R8, 0x60, R7 ;  /* 0x0000006008097824 */ /* 0x000fe200078e0207 */
[----:B------:R-:W-:-:S04]  /*0a80*/  UIADD3 UR5, UPT, UPT, UR5, 0x900, URZ ;  /* 0x0000090005057890 */ /* 0x000fc8000fffe0ff */
[----:B0-----:R-:W-:-:S03]  /*0a90*/  ULEA UR5, UR6, UR5, 0x18 ;  /* 0x0000000506057291 */ /* 0x001fc6000f8ec0ff */
[----:B------:R-:W-:Y:S01]  /*0aa0*/  UMOV UR6, UR7 ;  /* 0x0000000700067c82 */ /* 0x000fe20008000000 */
[----:B------:R-:W-:-:S04]  /*0ab0*/  UIMAD UR5, UR4, 0x24, UR5 ;  /* 0x00000024040578a4 */ /* 0x000fc8000f8e0205 */
[----:B------:R-:W-:-:S12]  /*0ac0*/  UIADD3 UR5, UPT, UPT, UR5, 0x10, URZ ;  /* 0x0000001005057890 */ /* 0x000fd8000fffe0ff */
.L_x_35:
[----:B------:R-:W-:Y:S01]  /*0ad0*/  LDS R19, [R9+-0x10] ;  /* 0xfffff00009137984 */ /* 0x000fe20000000800 */
[----:B------:R-:W-:-:S03]  /*0ae0*/  UIADD3 UR6, UPT, UPT, UR6, 0x8, URZ ;  /* 0x0000000806067890 */ /* 0x000fc6000fffe0ff */
[----:B------:R-:W0:Y:S01]  /*0af0*/  LDS R18, [UR5+-0x10] ;  /* 0xfffff005ff127984 */ /* 0x000e220008000800 */
[----:B------:R-:W-:-:S03]  /*0b00*/  UISETP.NE.AND UP1, UPT, UR6, URZ, UPT ;  /* 0x000000ff0600728c */ /* 0x000fc6000bf25270 */
[----:B------:R-:W-:Y:S04]  /*0b10*/  LDS R21, [R9+-0xc] ;  /* 0xfffff40009157984 */ /* 0x000fe80000000800 */
[----:B------:R-:W1:Y:S04]  /*0b20*/  LDS R20, [UR5+-0xc] ;  /* 0xfffff405ff147984 */ /* 0x000e680008000800 */
[----:B------:R-:W-:Y:S04]  /*0b30*/  LDS R23, [R9+-0x8] ;  /* 0xfffff80009177984 */ /* 0x000fe80000000800 */
[----:B------:R-:W3:Y:S04]  /*0b40*/  LDS R22, [UR5+-0x8] ;  /* 0xfffff805ff167984 */ /* 0x000ee80008000800 */
[----:B------:R-:W-:Y:S04]  /*0b50*/  LDS R25, [R9+-0x4] ;  /* 0xfffffc0009197984 */ /* 0x000fe80000000800 */
[----:B------:R-:W4:Y:S04]  /*0b60*/  LDS R26, [UR5+-0x4] ;  /* 0xfffffc05ff1a7984 */ /* 0x000f280008000800 */
[----:B------:R-:W-:Y:S04]  /*0b70*/  LDS R16, [R9] ;  /* 0x0000000009107984 */ /* 0x000fe80000000800 */
[----:B------:R-:W5:Y:S04]  /*0b80*/  LDS R17, [UR5] ;  /* 0x00000005ff117984 */ /* 0x000f680008000800 */
[----:B------:R-:W-:Y:S04]  /*0b90*/  LDS R14, [R9+0x4] ;  /* 0x00000400090e7984 */ /* 0x000fe80000000800 */
[----:B------:R-:W5:Y:S01]  /*0ba0*/  LDS R15, [UR5+0x4] ;  /* 0x00000405ff0f7984 */ /* 0x000f620008000800 */
[----:B0-----:R-:W-:-:S03]  /*0bb0*/  FFMA R18, R19, R18, R4 ;  /* 0x0000001213127223 */ /* 0x001fc60000000004 */
[----:B--2---:R-:W-:Y:S04]  /*0bc0*/  LDS R12, [R9+0x8] ;  /* 0x00000800090c7984 */ /* 0x004fe80000000800 */
[----:B------:R-:W0:Y:S01]  /*0bd0*/  LDS R13, [UR5+0x8] ;  /* 0x00000805ff0d7984 */ /* 0x000e220008000800 */
[----:B-1----:R-:W-:-:S03]  /*0be0*/  FFMA R18, R21, R20, R18 ;  /* 0x0000001415127223 */ /* 0x002fc60000000012 */
[----:B------:R1:W-:Y:S04]  /*0bf0*/  LDS R10, [R9+0xc] ;  /* 0x00000c00090a7984 */ /* 0x0003e80000000800 */
[----:B------:R-:W2:Y:S01]  /*0c00*/  LDS R11, [UR5+0xc] ;  /* 0x00000c05ff0b7984 */ /* 0x000ea20008000800 */
[----:B---3--:R-:W-:Y:S01]  /*0c10*/  FFMA R18, R23, R22, R18 ;  /* 0x0000001617127223 */ /* 0x008fe20000000012 */
[----:B------:R-:W-:Y:S01]  /*0c20*/  UIADD3 UR5, UPT, UPT, UR5, 0x20, URZ ;  /* 0x0000002005057890 */ /* 0x000fe2000fffe0ff */
[----:B-1----:R-:W-:Y:S02]  /*0c30*/  VIADD R9, R9, 0x20 ;  /* 0x0000002009097836 */ /* 0x002fe40000000000 */
[----:B----4-:R-:W-:-:S04]  /*0c40*/  FFMA R25, R25, R26, R18 ;  /* 0x0000001a19197223 */ /* 0x010fc80000000012 */
[----:B-----5:R-:W-:-:S04]  /*0c50*/  FFMA R17, R16, R17, R25 ;  /* 0x0000001110117223 */ /* 0x020fc80000000019 */
[----:B------:R-:W-:-:S04]  /*0c60*/  FFMA R15, R14, R15, R17 ;  /* 0x0000000f0e0f7223 */ /* 0x000fc80000000011 */
[----:B0-----:R-:W-:-:S04]  /*0c70*/  FFMA R13, R12, R13, R15 ;  /* 0x0000000d0c0d7223 */ /* 0x001fc8000000000f */
[----:B--2---:R-:W-:Y:S01]  /*0c80*/  FFMA R4, R10, R11, R13 ;  /* 0x0000000b0a047223 */ /* 0x004fe2000000000d */
[----:B------:R-:W-:Y:S06]  /*0c90*/  BRA.U UP1, `(.L_x_35) ;  /* 0xfffffffd018c7547 */ /* 0x000fec000b83ffff */
[----:B------:R-:W-:-:S07]  /*0ca0*/  MOV R10, UR10 ;  /* 0x0000000a000a7c02 */ /* 0x000fce0008000f00 */
.L_x_34:
[----:B------:R-:W-:-:S09]  /*0cb0*/  UISETP.NE.AND UP1, UPT, UR8, URZ, UPT ;  /* 0x000000ff0800728c */ /* 0x000fd2000bf25270 */
[----:B------:R-:W-:Y:S05]  /*0cc0*/  BRA.U !UP1, `(.L_x_36) ;  /* 0x0000000109b07547 */ /* 0x000fea000b800000 */
[----:B------:R-:W0:Y:S01]  /*0cd0*/  S2UR UR6, SR_CgaCtaId ;  /* 0x00000000000679c3 */ /* 0x000e220000008800 */
[----:B------:R-:W-:Y:S01]  /*0ce0*/  UMOV UR5, 0x400 ;  /* 0x0000040000057882 */ /* 0x000fe20000000000 */
[----:B------:R-:W-:Y:S01]  /*0cf0*/  IMAD R8, R8, 0x60, R6 ;  /* 0x0000006008087824 */ /* 0x000fe200078e0206 */
[----:B------:R-:W-:Y:S02]  /*0d00*/  UIADD3 UR5, UPT, UPT, UR5, 0x900, URZ ;  /* 0x0000090005057890 */ /* 0x000fe4000fffe0ff */
[----:B------:R-:W-:Y:S02]  /*0d10*/  UISETP.NE.AND UP1, UPT, UR9, URZ, UPT ;  /* 0x000000ff0900728c */ /* 0x000fe4000bf25270 */
[----:B0-----:R-:W-:-:S04]  /*0d20*/  ULEA UR5, UR6, UR5, 0x18 ;  /* 0x0000000506057291 */ /* 0x001fc8000f8ec0ff */
[----:B------:R-:W-:Y:S01]  /*0d30*/  UIMAD UR5, UR4, 0x24, UR5 ;  /* 0x00000024040578a4 */ /* 0x000fe2000f8e0205 */
[----:B------:R-:W-:Y:S11]  /*0d40*/  BRA.U !UP0, `(.L_x_37) ;  /* 0x0000000108407547 */ /* 0x000ff6000b800000 */
[C---:B------:R-:W-:Y:S01]  /*0d50*/  IMAD.IADD R9, R10.reuse, 0x1, R5 ;  /* 0x000000010a097824 */ /* 0x040fe200078e0205 */
[C---:B--2---:R-:W-:Y:S01]  /*0d60*/  LEA R12, R10.reuse, UR5, 0x2 ;  /* 0x000000050a0c7c11 */ /* 0x044fe2000f8e10ff */
[----:B------:R-:W-:-:S03]  /*0d70*/  VIADD R10, R10, 0x4 ;  /* 0x000000040a0a7836 */ /* 0x000fc60000000000 */
[----:B------:R-:W-:Y:S01]  /*0d80*/  LEA R9, R9, R8, 0x2 ;  /* 0x0000000809097211 */ /* 0x000fe200078e10ff */
[----:B------:R-:W-:Y:S04]  /*0d90*/  LDS R13, [R12] ;  /* 0x000000000c0d7984 */ /* 0x000fe80000000800 */
[----:B------:R-:W0:Y:S04]  /*0da0*/  LDS R11, [R9] ;  /* 0x00000000090b7984 */ /* 0x000e280000000800 */
[----:B------:R-:W-:Y:S04]  /*0db0*/  LDS R15, [R12+0x4] ;  /* 0x000004000c0f7984 */ /* 0x000fe80000000800 */
[----:B------:R-:W1:Y:S04]  /*0dc0*/  LDS R14, [R9+0x4] ;  /* 0x00000400090e7984 */ /* 0x000e680000000800 */
[----:B------:R-:W-:Y:S04]  /*0dd0*/  LDS R17, [R12+0x8] ;  /* 0x000008000c117984 */ /* 0x000fe80000000800 */
[----:B------:R-:W2:Y:S04]  /*0de0*/  LDS R16, [R9+0x8] ;  /* 0x0000080009107984 */ /* 0x000ea80000000800 */
[----:B------:R-:W-:Y:S04]  /*0df0*/  LDS R19, [R12+0xc] ;  /* 0x00000c000c137984 */ /* 0x000fe80000000800 */
[----:B------:R-:W3:Y:S01]  /*0e00*/  LDS R18, [R9+0xc] ;  /* 0x00000c0009127984 */ /* 0x000ee20000000800 */
[----:B0-----:R-:W-:-:S04]  /*0e10*/  FFMA R11, R11, R13, R4 ;  /* 0x0000000d0b0b7223 */ /* 0x001fc80000000004 */
[----:B-1----:R-:W-:-:S04]  /*0e20*/  FFMA R11, R14, R15, R11 ;  /* 0x0000000f0e0b7223 */ /* 0x002fc8000000000b */
[----:B--2---:R-:W-:-:S04]  /*0e30*/  FFMA R11, R16, R17, R11 ;  /* 0x00000011100b7223 */ /* 0x004fc8000000000b */
[----:B---3--:R-:W-:-:S07]  /*0e40*/  FFMA R4, R18, R19, R11 ;  /* 0x0000001312047223 */ /* 0x008fce000000000b */
.L_x_37:
[----:B------:R-:W-:Y:S05]  /*0e50*/  BRA.U !UP1, `(.L_x_36) ;  /* 0x00000001094c7547 */ /* 0x000fea000b800000 */
[----:B------:R-:W-:Y:S01]  /*0e60*/  UISETP.NE.AND UP1, UPT, UR9, 0x1, UPT ;  /* 0x000000010900788c */ /* 0x000fe2000bf25270 */
[----:B------:R-:W-:-:S08]  /*0e70*/  LOP3.LUT P0, RZ, R24, 0x1, RZ, 0xc0, !PT ;  /* 0x0000000118ff7812 */ /* 0x000fd0000780c0ff */
[----:B------:R-:W-:Y:S05]  /*0e80*/  BRA.U !UP1, `(.L_x_38) ;  /* 0x0000000109287547 */ /* 0x000fea000b800000 */
[C---:B------:R-:W-:Y:S02]  /*0e90*/  IADD3 R9, PT, PT, R10.reuse, R5, RZ ;  /* 0x000000050a097210 */ /* 0x040fe40007ffe0ff */
[C---:B--2---:R-:W-:Y:S02]  /*0ea0*/  LEA R12, R10.reuse, UR5, 0x2 ;  /* 0x000000050a0c7c11 */ /* 0x044fe4000f8e10ff */
[----:B------:R-:W-:Y:S01]  /*0eb0*/  IADD3 R10, PT, PT, R10, 0x2, RZ ;  /* 0x000000020a0a7810 */ /* 0x000fe20007ffe0ff */
[----:B------:R-:W-:Y:S02]  /*0ec0*/  IMAD R9, R9, 0x4, R8 ;  /* 0x0000000409097824 */ /* 0x000fe400078e0208 */
[----:B------:R-:W-:Y:S04]  /*0ed0*/  LDS R13, [R12] ;  /* 0x000000000c0d7984 */ /* 0x000fe80000000800 */
[----:B------:R-:W0:Y:S04]  /*0ee0*/  LDS R11, [R9] ;  /* 0x00000000090b7984 */ /* 0x000e280000000800 */
[----:B------:R-:W-:Y:S04]  /*0ef0*/  LDS R14, [R12+0x4] ;  /* 0x000004000c0e7984 */ /* 0x000fe80000000800 */
[----:B------:R-:W1:Y:S01]  /*0f00*/  LDS R15, [R9+0x4] ;  /* 0x00000400090f7984 */ /* 0x000e620000000800 */
[----:B0-----:R-:W-:-:S04]  /*0f10*/  FFMA R4, R11, R13, R4 ;  /* 0x0000000d0b047223 */ /* 0x001fc80000000004 */
[----:B-1----:R-:W-:-:S07]  /*0f20*/  FFMA R4, R15, R14, R4 ;  /* 0x0000000e0f047223 */ /* 0x002fce0000000004 */
.L_x_38:
[----:B------:R-:W-:Y:S01]  /*0f30*/  @P0 IMAD.IADD R9, R5, 0x1, R10 ;  /* 0x0000000105090824 */ /* 0x000fe200078e020a */
[----:B------:R-:W-:-:S04]  /*0f40*/  @P0 LEA R10, R10, UR5, 0x2 ;  /* 0x000000050a0a0c11 */ /* 0x000fc8000f8e10ff */
[----:B------:R-:W-:Y:S02]  /*0f50*/  @P0 LEA R9, R9, R8, 0x2 ;  /* 0x0000000809090211 */ /* 0x000fe400078e10ff */
[----:B------:R-:W-:Y:S04]  /*0f60*/  @P0 LDS R10, [R10] ;  /* 0x000000000a0a0984 */ /* 0x000fe80000000800 */
[----:B------:R-:W0:Y:S02]  /*0f70*/  @P0 LDS R9, [R9] ;  /* 0x0000000009090984 */ /* 0x000e240000000800 */
[----:B0-----:R-:W-:-:S07]  /*0f80*/  @P0 FFMA R4, R9, R10, R4 ;  /* 0x0000000a09040223 */ /* 0x001fce0000000004 */
.L_x_36:
[----:B------:R-:W-:-:S06]  /*0f90*/  UIADD3 UR4, UPT, UPT, UR4, 0x1, URZ ;  /* 0x0000000104047890 */ /* 0x000fcc000fffe0ff */
[----:B------:R-:W-:-:S13]  /*0fa0*/  ISETP.NE.AND P0, PT, R24, UR4, PT ;  /* 0x0000000418007c0c */ /* 0x000fda000bf05270 */
[----:B------:R-:W-:Y:S05]  /*0fb0*/  @P0 BRA `(.L_x_39) ;  /* 0xfffffff800900947 */ /* 0x000fea000383ffff */
.L_x_33:
[----:B0-----:R-:W0:Y:S01]  /*0fc0*/  LDC.64 R6, c[0x0][0x390] ;  /* 0x0000e400ff067b82 */ /* 0x001e220000000a00 */
[----:B------:R-:W5:Y:S02]  /*0fd0*/  LDCU UR4, c[0x0][0x3a4] ;  /* 0x00007480ff0477ac */ /* 0x000f640008000800 */
[----:B-----5:R-:W-:-:S04]  /*0fe0*/  IMAD R3, R0, UR4, R3 ;  /* 0x0000000400037c24 */ /* 0x020fc8000f8e0203 */
[----:B0-----:R-:W-:-:S05]  /*0ff0*/  IMAD.WIDE R2, R3, 0x4, R6 ;  /* 0x0000000403027825 */ /* 0x001fca00078e0206 */
[----:B------:R-:W-:Y:S01]  /*1000*/  STG.E desc[UR12][R2.64], R4 ;  /* 0x0000000402007986 */ /* 0x000fe2000c10190c */
[----:B------:R-:W-:Y:S05]  /*1010*/  EXIT ;  /* 0x000000000000794d */ /* 0x000fea0003800000 */
.L_x_40:
        /* <DEDUP_REMOVED lines=14> */
.L_x_54:


//--------------------- .text._Z12naive_conv2dPfS_S_iiiiiii --------------------------
	.section	.text._Z12naive_conv2dPfS_S_iiiiiii,"ax",@progbits
	.align	128
        .global         _Z12naive_conv2dPfS_S_iiiiiii
        .type           _Z12naive_conv2dPfS_S_iiiiiii,@function
        .size           _Z12naive_conv2dPfS_S_iiiiiii,(.L_x_55 - _Z12naive_conv2dPfS_S_iiiiiii)
        .other          _Z12naive_conv2dPfS_S_iiiiiii,@"STO_CUDA_ENTRY STV_DEFAULT"
_Z12naive_conv2dPfS_S_iiiiiii:
.text._Z12naive_conv2dPfS_S_iiiiiii:
        /* <DEDUP_REMOVED lines=18> */
[----:B------:R-:W0:Y:S01]  /*0120*/  LDC R5, c[0x0][0x3b0] ;  /* 0x0000ec00ff057b82 */ /* 0x000e220000000800 */
[----:B------:R-:W0:Y:S01]  /*0130*/  LDCU UR4, c[0x0][0x3ac] ;  /* 0x00007580ff0477ac */ /* 0x000e220008000800 */
[----:B------:R-:W-:Y:S01]  /*0140*/  IMAD.MOV.U32 R2, RZ, RZ, RZ ;  /* 0x000000ffff027224 */ /* 0x000fe200078e00ff */
[----:B------:R-:W-:Y:S02]  /*0150*/  ULOP3.LUT UR6, UR5, 0x7, URZ, 0xc0, !UPT ;  /* 0x0000000705067892 */ /* 0x000fe4000f8ec0ff */
[----:B------:R-:W-:Y:S02]  /*0160*/  ULOP3.LUT UR7, UR5, 0x3, URZ, 0xc0, !UPT ;  /* 0x0000000305077892 */ /* 0x000fe4000f8ec0ff */
[----:B------:R-:W-:Y:S01]  /*0170*/  ULOP3.LUT UR5, UR5, 0x7ffffff8, URZ, 0xc0, !UPT ;  /* 0x7ffffff805057892 */ /* 0x000fe2000f8ec0ff */
[--C-:B0-----:R-:W-:Y:S02]  /*0180*/  IMAD R4, R3, UR4, -R5.reuse ;  /* 0x0000000403047c24 */ /* 0x101fe4000f8e0a05 */
[----:B------:R-:W-:Y:S01]  /*0190*/  IMAD R5, R0, UR4, -R5 ;  /* 0x0000000400057c24 */ /* 0x000fe2000f8e0a05 */
[----:B------:R-:W-:-:S08]  /*01a0*/  UMOV UR4, URZ ;  /* 0x000000ff00047c82 */ /* 0x000fd00008000000 */
.L_x_48:
[----:B------:R-:W0:Y:S01]  /*01b0*/  LDCU UR12, c[0x0][0x3a8] ;  /* 0x00007500ff0c77ac */ /* 0x000e220008000800 */
[----:B------:R-:W-:Y:S02]  /*01c0*/  VIADD R6, R5, UR4 ;  /* 0x0000000405067c36 */ /* 0x000fe40008000000 */
[----:B------:R-:W-:Y:S01]  /*01d0*/  IMAD.MOV.U32 R7, RZ, RZ, RZ ;  /* 0x000000ffff077224 */ /* 0x000fe200078e00ff */
[----:B------:R-:W1:Y:S01]  /*01e0*/  LDCU UR8, c[0x0][0x398] ;  /* 0x00007300ff0877ac */ /* 0x000e620008000800 */
[----:B0-----:R-:W-:Y:S02]  /*01f0*/  UISETP.GE.U32.AND UP1, UPT, UR12, 0x8, UPT ;  /* 0x000000080c00788c */ /* 0x001fe4000bf26070 */
[----:B------:R-:W-:Y:S01]  /*0200*/  UIMAD UR9, UR4, UR12, URZ ;  /* 0x0000000c040972a4 */ /* 0x000fe2000f8e02ff */
[----:B-1----:R-:W-:Y:S01]  /*0210*/  ISETP.GE.AND P0, PT, R6, UR8, PT ;  /* 0x0000000806007c0c */ /* 0x002fe2000bf06270 */
[----:B------:R-:W-:-:S03]  /*0220*/  UIADD3 UR4, UPT, UPT, UR4, 0x1, URZ ;  /* 0x0000000104047890 */ /* 0x000fc6000fffe0ff */
[----:B------:R-:W-:Y:S01]  /*0230*/  ISETP.GT.AND P0, PT, R6, -0x1, !P0 ;  /* 0xffffffff0600780c */ /* 0x000fe20004704270 */
[----:B------:R-:W-:Y:S01]  /*0240*/  UISETP.NE.AND UP0, UPT, UR4, UR12, UPT ;  /* 0x0000000c0400728c */ /* 0x000fe2000bf05270 */
[----:B------:R-:W-:Y:S11]  /*0250*/  BRA.U !UP1, `(.L_x_42) ;  /* 0x0000000509247547 */ /* 0x000ff6000b800000 */
[----:B------:R-:W0:Y:S01]  /*0260*/  LDC.64 R8, c[0x0][0x380] ;  /* 0x0000e000ff087b82 */ /* 0x000e220000000a00 */
[----:B------:R-:W-:Y:S01]  /*0270*/  IMAD.MOV.U32 R7, RZ, RZ, RZ ;  /* 0x000000ffff077224 */ /* 0x000fe200078e00ff */
[----:B------:R-:W1:Y:S06]  /*0280*/  LDCU UR8, c[0x0][0x39c] ;  /* 0x00007380ff0877ac */ /* 0x000e6c0008000800 */
[----:B------:R-:W2:Y:S02]  /*0290*/  LDC.64 R10, c[0x0][0x388] ;  /* 0x0000e200ff0a7b82 */ /* 0x000ea40000000a00 */
.L_x_43:
[----:B------:R-:W-:Y:S01]  /*02a0*/  IMAD.IADD R17, R4, 0x1, R7 ;  /* 0x0000000104117824 */ /* 0x000fe200078e0207 */
[----:B------:R-:W-:-:S03]  /*02b0*/  IADD3 R16, P2, PT, R7, UR9, RZ ;  /* 0x0000000907107c10 */ /* 0x000fc6000ff5e0ff */
[C---:B------:R-:W-:Y:S01]  /*02c0*/  VIADD R12, R17.reuse, 0x1 ;  /* 0x00000001110c7836 */ /* 0x040fe20000000000 */
[----:B-1----:R-:W-:Y:S01]  /*02d0*/  ISETP.GE.AND P3, PT, R17, UR8, PT ;  /* 0x0000000811007c0c */ /* 0x002fe2000bf66270 */
[----:B------:R-:W-:-:S03]  /*02e0*/  IMAD R15, R6, UR8, R17 ;  /* 0x00000008060f7c24 */ /* 0x000fc6000f8e0211 */
[----:B------:R-:W-:Y:S01]  /*02f0*/  ISETP.GT.AND P3, PT, R17, -0x1, !P3 ;  /* 0xffffffff1100780c */ /* 0x000fe20005f64270 */
[----:B0-----:R-:W-:Y:S01]  /*0300*/  IMAD.WIDE R14, R15, 0x4, R8 ;  /* 0x000000040f0e7825 */ /* 0x001fe200078e0208 */
[C---:B------:R-:W-:Y:S02]  /*0310*/  ISETP.GE.AND P1, PT, R12.reuse, UR8, PT ;  /* 0x000000080c007c0c */ /* 0x040fe4000bf26270 */
[----:B------:R-:W-:Y:S02]  /*0320*/  PLOP3.LUT P3, PT, P3, P0, PT, 0x80, 0x8 ;  /* 0x000000000008781c */ /* 0x000fe40001f61070 */
[----:B------:R-:W-:-:S04]  /*0330*/  ISETP.GT.AND P1, PT, R12, -0x1, !P1 ;  /* 0xffffffff0c00780c */ /* 0x000fc80004f24270 */
[----:B------:R-:W-:-:S07]  /*0340*/  PLOP3.LUT P1, PT, P1, P0, PT, 0x80, 0x8 ;  /* 0x000000000008781c */ /* 0x000fce0000f21070 */
[----:B------:R-:W0:Y:S01]  /*0350*/  @P3 LDC.64 R18, c[0x0][0x388] ;  /* 0x0000e200ff123b82 */ /* 0x000e220000000a00 */
[----:B------:R-:W-:Y:S01]  /*0360*/  @P3 IADD3 R13, PT, PT, R7, UR9, RZ ;  /* 0x00000009070d3c10 */ /* 0x000fe2000fffe0ff */
[----:B------:R-:W3:Y:S04]  /*0370*/  @P3 LDG.E R21, desc[UR10][R14.64] ;  /* 0x0000000a0e153981 */ /* 0x000ee8000c1e1900 */
[----:B------:R-:W4:Y:S01]  /*0380*/  @P1 LDG.E R23, desc[UR10][R14.64+0x4] ;  /* 0x0000040a0e171981 */ /* 0x000f22000c1e1900 */
[----:B0-----:R-:W-:-:S04]  /*0390*/  @P3 IMAD.WIDE.U32 R18, R13, 0x4, R18 ;  /* 0x000000040d123825 */ /* 0x001fc800078e0012 */
[----:B------:R-:W-:Y:S01]  /*03a0*/  IMAD.X R13, RZ, RZ, RZ, P2 ;  /* 0x000000ffff0d7224 */ /* 0x000fe200010e06ff */
[C---:B--2---:R-:W-:Y:S01]  /*03b0*/  LEA R12, P2, R16.reuse, R10, 0x2 ;  /* 0x0000000a100c7211 */ /* 0x044fe200078410ff */
[----:B------:R0:W3:Y:S03]  /*03c0*/  @P3 LDG.E R18, desc[UR10][R18.64] ;  /* 0x0000000a12123981 */ /* 0x0000e6000c1e1900 */
[----:B------:R-:W-:-:S05]  /*03d0*/  LEA.HI.X R13, R16, R11, R13, 0x2, P2 ;  /* 0x0000000b100d7211 */ /* 0x000fca00010f140d */
[----:B------:R-:W4:Y:S01]  /*03e0*/  @P1 LDG.E R16, desc[UR10][R12.64+0x4] ;  /* 0x0000040a0c101981 */ /* 0x000f22000c1e1900 */
[C---:B------:R-:W-:Y:S02]  /*03f0*/  VIADD R20, R17.reuse, 0x2 ;  /* 0x0000000211147836 */ /* 0x040fe40000000000 */
[----:B------:R-:W-:-:S03]  /*0400*/  VIADD R22, R17, 0x3 ;  /* 0x0000000311167836 */ /* 0x000fc60000000000 */
[----:B------:R-:W-:Y:S01]  /*0410*/  ISETP.GE.AND P2, PT, R20, UR8, PT ;  /* 0x0000000814007c0c */ /* 0x000fe2000bf46270 */
[C---:B------:R-:W-:Y:S01]  /*0420*/  VIADD R24, R17.reuse, 0x4 ;  /* 0x0000000411187836 */ /* 0x040fe20000000000 */
[----:B------:R-:W-:Y:S02]  /*0430*/  ISETP.GE.AND P6, PT, R22, UR8, PT ;  /* 0x0000000816007c0c */ /* 0x000fe4000bfc6270 */
[----:B------:R-:W-:Y:S01]  /*0440*/  ISETP.GT.AND P2, PT, R20, -0x1, !P2 ;  /* 0xffffffff1400780c */ /* 0x000fe20005744270 */
[C---:B0-----:R-:W-:Y:S01]  /*0450*/  VIADD R19, R17.reuse, 0x5 ;  /* 0x0000000511137836 */ /* 0x041fe20000000000 */
[----:B------:R-:W-:Y:S02]  /*0460*/  ISETP.GE.AND P5, PT, R24, UR8, PT ;  /* 0x0000000818007c0c */ /* 0x000fe4000bfa6270 */
[----:B------:R-:W-:Y:S02]  /*0470*/  ISETP.GT.AND P6, PT, R22, -0x1, !P6 ;  /* 0xffffffff1600780c */ /* 0x000fe400077c4270 */
[----:B------:R-:W-:Y:S01]  /*0480*/  PLOP3.LUT P2, PT, P2, P0, PT, 0x80, 0x8 ;  /* 0x000000000008781c */ /* 0x000fe20001741070 */
[----:B------:R-:W-:Y:S01]  /*0490*/  VIADD R20, R17, 0x6 ;  /* 0x0000000611147836 */ /* 0x000fe20000000000 */
[----:B------:R-:W-:-:S02]  /*04a0*/  ISETP.GT.AND P5, PT, R24, -0x1, !P5 ;  /* 0xffffffff1800780c */ /* 0x000fc40006fa4270 */
[C---:B------:R-:W-:Y:S02]  /*04b0*/  ISETP.GE.AND P4, PT, R19.reuse, UR8, PT ;  /* 0x0000000813007c0c */ /* 0x040fe4000bf86270 */
[----:B------:R-:W-:Y:S02]  /*04c0*/  PLOP3.LUT P5, PT, P5, P0, PT, 0x80, 0x8 ;  /* 0x000000000008781c */ /* 0x000fe40002fa1070 */
[----:B------:R-:W-:-:S04]  /*04d0*/  ISETP.GT.AND P4, PT, R19, -0x1, !P4 ;  /* 0xffffffff1300780c */ /* 0x000fc80006784270 */
[----:B------:R-:W-:-:S13]  /*04e0*/  PLOP3.LUT P4, PT, P4, P0, PT, 0x80, 0x8 ;  /* 0x000000000008781c */ /* 0x000fda0002781070 */
[----:B------:R-:W2:Y:S01]  /*04f0*/  @P4 LDG.E R22, desc[UR10][R12.64+0x14] ;  /* 0x0000140a0c164981 */ /* 0x000ea2000c1e1900 */
[----:B---3--:R-:W-:Y:S01]  /*0500*/  @P3 FFMA R2, R21, R18, R2 ;  /* 0x0000001215023223 */ /* 0x008fe20000000002 */
[----:B------:R-:W-:Y:S02]  /*0510*/  PLOP3.LUT P3, PT, P6, P0, PT, 0x80, 0x8 ;  /* 0x000000000008781c */ /* 0x000fe40003761070 */
[----:B------:R-:W3:Y:S01]  /*0520*/  @P5 LDG.E R21, desc[UR10][R14.64+0x10] ;  /* 0x0000100a0e155981 */ /* 0x000ee2000c1e1900 */
[C---:B------:R-:W-:Y:S02]  /*0530*/  ISETP.GE.AND P6, PT, R20.reuse, UR8, PT ;  /* 0x0000000814007c0c */ /* 0x040fe4000bfc6270 */
[----:B------:R-:W-:Y:S02]  /*0540*/  IADD3 R18, PT, PT, R17, 0x7, RZ ;  /* 0x0000000711127810 */ /* 0x000fe40007ffe0ff */
[----:B------:R-:W-:Y:S01]  /*0550*/  ISETP.GT.AND P6, PT, R20, -0x1, !P6 ;  /* 0xffffffff1400780c */ /* 0x000fe200077c4270 */
[----:B----4-:R-:W-:Y:S01]  /*0560*/  @P1 FFMA R2, R23, R16, R2 ;  /* 0x0000001017021223 */ /* 0x010fe20000000002 */
[----:B------:R-:W-:Y:S01]  /*0570*/  ISETP.GE.AND P1, PT, R18, UR8, PT ;  /* 0x0000000812007c0c */ /* 0x000fe2000bf26270 */
[----:B------:R-:W4:Y:S01]  /*0580*/  @P2 LDG.E R17, desc[UR10][R14.64+0x8] ;  /* 0x0000080a0e112981 */ /* 0x000f22000c1e1900 */
[----:B------:R-:W-:-:S03]  /*0590*/  PLOP3.LUT P6, PT, P6, P0, PT, 0x80, 0x8 ;  /* 0x000000000008781c */ /* 0x000fc600037c1070 */
[----:B------:R-:W4:Y:S01]  /*05a0*/  @P2 LDG.E R16, desc[UR10][R12.64+0x8] ;  /* 0x0000080a0c102981 */ /* 0x000f22000c1e1900 */
[----:B------:R-:W-:-:S03]  /*05b0*/  ISETP.GT.AND P1, PT, R18, -0x1, !P1 ;  /* 0xffffffff1200780c */ /* 0x000fc60004f24270 */
[----:B------:R-:W5:Y:S01]  /*05c0*/  @P3 LDG.E R19, desc[UR10][R14.64+0xc] ;  /* 0x00000c0a0e133981 */ /* 0x000f62000c1e1900 */
[----:B------:R-:W-:-:S03]  /*05d0*/  PLOP3.LUT P1, PT, P1, P0, PT, 0x80, 0x8 ;  /* 0x000000000008781c */ /* 0x000fc60000f21070 */
[----:B------:R-:W5:Y:S04]  /*05e0*/  @P3 LDG.E R18, desc[UR10][R12.64+0xc] ;  /* 0x00000c0a0c123981 */ /* 0x000f68000c1e1900 */
[----:B------:R-:W3:Y:S04]  /*05f0*/  @P5 LDG.E R20, desc[UR10][R12.64+0x10] ;  /* 0x0000100a0c145981 */ /* 0x000ee8000c1e1900 */
[----:B------:R-:W2:Y:S04]  /*0600*/  @P4 LDG.E R23, desc[UR10][R14.64+0x14] ;  /* 0x0000140a0e174981 */ /* 0x000ea8000c1e1900 */
[----:B------:R-:W2:Y:S04]  /*0610*/  @P6 LDG.E R25, desc[UR10][R14.64+0x18] ;  /* 0x0000180a0e196981 */ /* 0x000ea8000c1e1900 */
[----:B------:R-:W2:Y:S04]  /*0620*/  @P6 LDG.E R24, desc[UR10][R12.64+0x18] ;  /* 0x0000180a0c186981 */ /* 0x000ea8000c1e1900 */
[----:B------:R-:W2:Y:S04]  /*0630*/  @P1 LDG.E R27, desc[UR10][R14.64+0x1c] ;  /* 0x00001c0a0e1b1981 */ /* 0x000ea8000c1e1900 */
[----:B------:R-:W2:Y:S01]  /*0640*/  @P1 LDG.E R26, desc[UR10][R12.64+0x1c] ;  /* 0x00001c0a0c1a1981 */ /* 0x000ea2000c1e1900 */
[----:B------:R-:W-:-:S02]  /*0650*/  VIADD R7, R7, 0x8 ;  /* 0x0000000807077836 */ /* 0x000fc40000000000 */
[----:B----4-:R-:W-:-:S03]  /*0660*/  @P2 FFMA R2, R17, R16, R2 ;  /* 0x0000001011022223 */ /* 0x010fc60000000002 */
[----:B------:R-:W-:Y:S01]  /*0670*/  ISETP.NE.AND P2, PT, R7, UR5, PT ;  /* 0x0000000507007c0c */ /* 0x000fe2000bf45270 */
[----:B-----5:R-:W-:-:S04]  /*0680*/  @P3 FFMA R2, R19, R18, R2 ;  /* 0x0000001213023223 */ /* 0x020fc80000000002 */
[----:B---3--:R-:W-:-:S04]  /*0690*/  @P5 FFMA R2, R21, R20, R2 ;  /* 0x0000001415025223 */ /* 0x008fc80000000002 */
[----:B--2---:R-:W-:-:S04]  /*06a0*/  @P4 FFMA R2, R23, R22, R2 ;  /* 0x0000001617024223 */ /* 0x004fc80000000002 */
[----:B------:R-:W-:-:S04]  /*06b0*/  @P6 FFMA R2, R25, R24, R2 ;  /* 0x0000001819026223 */ /* 0x000fc80000000002 */
[----:B------:R-:W-:Y:S01]  /*06c0*/  @P1 FFMA R2, R27, R26, R2 ;  /* 0x0000001a1b021223 */ /* 0x000fe20000000002 */
[----:B------:R-:W-:Y:S06]  /*06d0*/  @P2 BRA `(.L_x_43) ;  /* 0xfffffff800f02947 */ /* 0x000fec000383ffff */
[----:B------:R-:W-:-:S07]  /*06e0*/  IMAD.U32 R7, RZ, RZ, UR5 ;  /* 0x00000005ff077e24 */ /* 0x000fce000f8e00ff */
.L_x_42:
[----:B------:R-:W-:-:S09]  /*06f0*/  UISETP.NE.AND UP1, UPT, UR6, URZ, UPT ;  /* 0x000000ff0600728c */ /* 0x000fd2000bf25270 */
[----:B------:R-:W-:Y:S05]  /*0700*/  BRA.U !UP1, `(.L_x_44) ;  /* 0x00000005097c7547 */ /* 0x000fea000b800000 */
[----:B------:R-:W-:Y:S02]  /*0710*/  UIADD3 UR8, UPT, UPT, UR6, -0x1, URZ ;  /* 0xffffffff06087890 */ /* 0x000fe4000fffe0ff */
[----:B------:R-:W-:Y:S02]  /*0720*/  UISETP.NE.AND UP2, UPT, UR7, URZ, UPT ;  /* 0x000000ff0700728c */ /* 0x000fe4000bf45270 */
[----:B------:R-:W-:-:S09]  /*0730*/  UISETP.GE.U32.AND UP1, UPT, UR8, 0x3, UPT ;  /* 0x000000030800788c */ /* 0x000fd2000bf26070 */
[----:B------:R-:W-:Y:S05]  /*0740*/  BRA.U !UP1, `(.L_x_45) ;  /* 0x0000000109a47547 */ /* 0x000fea000b800000 */
[----:B------:R-:W0:Y:S01]  /*0750*/  LDCU UR8, c[0x0][0x39c] ;  /* 0x00007380ff0877ac */ /* 0x000e220008000800 */
[----:B------:R-:W-:Y:S01]  /*0760*/  IMAD.IADD R17, R4, 0x1, R7 ;  /* 0x0000000104117824 */ /* 0x000fe200078e0207 */
[----:B------:R-:W1:Y:S03]  /*0770*/  LDC.64 R8, c[0x0][0x388] ;  /* 0x0000e200ff087b82 */ /* 0x000e660000000a00 */
[C---:B------:R-:W-:Y:S01]  /*0780*/  VIADD R14, R17.reuse, 0x1 ;  /* 0x00000001110e7836 */ /* 0x040fe20000000000 */
[C---:B------:R-:W-:Y:S01]  /*0790*/  IADD3 R18, PT, PT, R17.reuse, 0x3, RZ ;  /* 0x0000000311127810 */ /* 0x040fe20007ffe0ff */
[----:B------:R-:W-:-:S03]  /*07a0*/  VIADD R16, R17, 0x2 ;  /* 0x0000000211107836 */ /* 0x000fc60000000000 */
[----:B------:R-:W2:Y:S01]  /*07b0*/  LDC.64 R10, c[0x0][0x380] ;  /* 0x0000e000ff0a7b82 */ /* 0x000ea20000000a00 */
[C---:B0-----:R-:W-:Y:S02]  /*07c0*/  ISETP.GE.AND P1, PT, R17.reuse, UR8, PT ;  /* 0x0000000811007c0c */ /* 0x041fe4000bf26270 */
[----:B------:R-:W-:Y:S02]  /*07d0*/  ISETP.GE.AND P4, PT, R14, UR8, PT ;  /* 0x000000080e007c0c */ /* 0x000fe4000bf86270 */
[----:B------:R-:W-:Y:S02]  /*07e0*/  ISETP.GT.AND P1, PT, R17, -0x1, !P1 ;  /* 0xffffffff1100780c */ /* 0x000fe40004f24270 */
[----:B------:R-:W-:Y:S02]  /*07f0*/  ISETP.GE.AND P2, PT, R16, UR8, PT ;  /* 0x0000000810007c0c */ /* 0x000fe4000bf46270 */
[----:B------:R-:W-:Y:S02]  /*0800*/  PLOP3.LUT P1, PT, P1, P0, PT, 0x80, 0x8 ;  /* 0x000000000008781c */ /* 0x000fe40000f21070 */
[----:B------:R-:W-:-:S02]  /*0810*/  ISETP.GT.AND P4, PT, R14, -0x1, !P4 ;  /* 0xffffffff0e00780c */ /* 0x000fc40006784270 */
[C---:B------:R-:W-:Y:S02]  /*0820*/  IADD3 R14, P5, PT, R7.reuse, UR9, RZ ;  /* 0x00000009070e7c10 */ /* 0x040fe4000ffbe0ff */
[----:B------:R-:W-:Y:S02]  /*0830*/  ISETP.GE.AND P3, PT, R18, UR8, PT ;  /* 0x0000000812007c0c */ /* 0x000fe4000bf66270 */
[----:B------:R-:W-:Y:S01]  /*0840*/  ISETP.GT.AND P2, PT, R16, -0x1, !P2 ;  /* 0xffffffff1000780c */ /* 0x000fe20005744270 */
[----:B------:R-:W-:Y:S01]  /*0850*/  IMAD.X R16, RZ, RZ, RZ, P5 ;  /* 0x000000ffff107224 */ /* 0x000fe200028e06ff */
[----:B------:R-:W-:Y:S02]  /*0860*/  PLOP3.LUT P4, PT, P4, P0, PT, 0x80, 0x8 ;  /* 0x000000000008781c */ /* 0x000fe40002781070 */
[----:B------:R-:W-:Y:S01]  /*0870*/  ISETP.GT.AND P3, PT, R18, -0x1, !P3 ;  /* 0xffffffff1200780c */ /* 0x000fe20005f64270 */
[----:B------:R-:W0:Y:S01]  /*0880*/  @P1 LDC.64 R12, c[0x0][0x388] ;  /* 0x0000e200ff0c1b82 */ /* 0x000e220000000a00 */
[----:B------:R-:W-:Y:S01]  /*0890*/  @P1 VIADD R15, R7, UR9 ;  /* 0x00000009070f1c36 */ /* 0x000fe20008000000 */
[----:B-1----:R-:W-:-:S02]  /*08a0*/  LEA R8, P5, R14, R8, 0x2 ;  /* 0x000000080e087211 */ /* 0x002fc400078a10ff */
[----:B------:R-:W-:Y:S02]  /*08b0*/  PLOP3.LUT P2, PT, P2, P0, PT, 0x80, 0x8 ;  /* 0x000000000008781c */ /* 0x000fe40001741070 */
[----:B------:R-:W-:Y:S02]  /*08c0*/  LEA.HI.X R9, R14, R9, R16, 0x2, P5 ;  /* 0x000000090e097211 */ /* 0x000fe400028f1410 */
[----:B------:R-:W-:-:S03]  /*08d0*/  PLOP3.LUT P3, PT, P3, P0, PT, 0x80, 0x8 ;  /* 0x000000000008781c */ /* 0x000fc60001f61070 */
[----:B------:R-:W3:Y:S06]  /*08e0*/  @P4 LDG.E R14, desc[UR10][R8.64+0x4] ;  /* 0x0000040a080e4981 */ /* 0x000eec000c1e1900 */
[----:B------:R-:W4:Y:S04]  /*08f0*/  @P2 LDG.E R16, desc[UR10][R8.64+0x8] ;  /* 0x0000080a08102981 */ /* 0x000f28000c1e1900 */
[----:B------:R-:W5:Y:S01]  /*0900*/  @P3 LDG.E R18, desc[UR10][R8.64+0xc] ;  /* 0x00000c0a08123981 */ /* 0x000f62000c1e1900 */
[----:B0-----:R-:W-:-:S04]  /*0910*/  @P1 IMAD.WIDE.U32 R12, R15, 0x4, R12 ;  /* 0x000000040f0c1825 */ /* 0x001fc800078e000c */
[----:B------:R-:W-:Y:S02]  /*0920*/  IMAD R15, R6, UR8, R17 ;  /* 0x00000008060f7c24 */ /* 0x000fe4000f8e0211 */
[----:B------:R-:W3:Y:S02]  /*0930*/  @P1 LDG.E R12, desc[UR10][R12.64] ;  /* 0x0000000a0c0c1981 */ /* 0x000ee4000c1e1900 */
[----:B--2---:R-:W-:-:S05]  /*0940*/  IMAD.WIDE R10, R15, 0x4, R10 ;  /* 0x000000040f0a7825 */ /* 0x004fca00078e020a */
[----:B------:R-:W3:Y:S04]  /*0950*/  @P1 LDG.E R15, desc[UR10][R10.64] ;  /* 0x0000000a0a0f1981 */ /* 0x000ee8000c1e1900 */
[----:B------:R-:W2:Y:S04]  /*0960*/  @P4 LDG.E R17, desc[UR10][R10.64+0x4] ;  /* 0x0000040a0a114981 */ /* 0x000ea8000c1e1900 */
[----:B------:R-:W4:Y:S04]  /*0970*/  @P2 LDG.E R19, desc[UR10][R10.64+0x8] ;  /* 0x0000080a0a132981 */ /* 0x000f28000c1e1900 */
[----:B------:R-:W5:Y:S01]  /*0980*/  @P3 LDG.E R21, desc[UR10][R10.64+0xc] ;  /* 0x00000c0a0a153981 */ /* 0x000f62000c1e1900 */
[----:B------:R-:W-:-:S02]  /*0990*/  VIADD R7, R7, 0x4 ;  /* 0x0000000407077836 */ /* 0x000fc40000000000 */
[----:B---3--:R-:W-:-:S04]  /*09a0*/  @P1 FFMA R2, R15, R12, R2 ;  /* 0x0000000c0f021223 */ /* 0x008fc80000000002 */
[----:B--2---:R-:W-:-:S04]  /*09b0*/  @P4 FFMA R2, R17, R14, R2 ;  /* 0x0000000e11024223 */ /* 0x004fc80000000002 */
[----:B----4-:R-:W-:-:S04]  /*09c0*/  @P2 FFMA R2, R19, R16, R2 ;  /* 0x0000001013022223 */ /* 0x010fc80000000002 */
[----:B-----5:R-:W-:-:S07]  /*09d0*/  @P3 FFMA R2, R21, R18, R2 ;  /* 0x0000001215023223 */ /* 0x020fce0000000002 */
.L_x_45:
[----:B------:R-:W-:Y:S05]  /*09e0*/  BRA.U !UP2, `(.L_x_44) ;  /* 0x000000010ac47547 */ /* 0x000fea000b800000 */
[----:B------:R-:W0:Y:S01]  /*09f0*/  LDCU UR8, c[0x0][0x3a8] ;  /* 0x00007500ff0877ac */ /* 0x000e220008000800 */
[----:B------:R-:W-:Y:S02]  /*0a00*/  UISETP.NE.AND UP1, UPT, UR7, 0x1, UPT ;  /* 0x000000010700788c */ /* 0x000fe4000bf25270 */
[----:B0-----:R-:W-:-:S07]  /*0a10*/  ULOP3.LUT UP2, URZ, UR8, 0x1, URZ, 0xc0, !UPT ;  /* 0x0000000108ff7892 */ /* 0x001fce000f84c0ff */
[----:B------:R-:W-:Y:S05]  /*0a20*/  BRA.U !UP1, `(.L_x_46) ;  /* 0x00000001096c7547 */ /* 0x000fea000b800000 */
[----:B------:R-:W0:Y:S01]  /*0a30*/  LDCU UR8, c[0x0][0x39c] ;  /* 0x00007380ff0877ac */ /* 0x000e220008000800 */
[----:B------:R-:W-:Y:S01]  /*0a40*/  IMAD.IADD R15, R4, 0x1, R7 ;  /* 0x00000001040f7824 */ /* 0x000fe200078e0207 */
[----:B------:R-:W1:Y:S03]  /*0a50*/  LDC.64 R12, c[0x0][0x380] ;  /* 0x0000e000ff0c7b82 */ /* 0x000e660000000a00 */
[C---:B------:R-:W-:Y:S01]  /*0a60*/  VIADD R8, R15.reuse, 0x1 ;  /* 0x000000010f087836 */ /* 0x040fe20000000000 */
[----:B0-----:R-:W-:-:S04]  /*0a70*/  ISETP.GE.AND P1, PT, R15, UR8, PT ;  /* 0x000000080f007c0c */ /* 0x001fc8000bf26270 */
[----:B------:R-:W-:Y:S02]  /*0a80*/  ISETP.GE.AND P2, PT, R8, UR8, PT ;  /* 0x0000000808007c0c */ /* 0x000fe4000bf46270 */
[----:B------:R-:W-:Y:S01]  /*0a90*/  ISETP.GT.AND P1, PT, R15, -0x1, !P1 ;  /* 0xffffffff0f00780c */ /* 0x000fe20004f24270 */
[----:B------:R-:W-:Y:S01]  /*0aa0*/  IMAD R15, R6, UR8, R15 ;  /* 0x00000008060f7c24 */ /* 0x000fe2000f8e020f */
[----:B------:R-:W-:Y:S02]  /*0ab0*/  ISETP.GT.AND P2, PT, R8, -0x1, !P2 ;  /* 0xffffffff0800780c */ /* 0x000fe40005744270 */
[----:B------:R-:W-:Y:S01]  /*0ac0*/  PLOP3.LUT P1, PT, P1, P0, PT, 0x80, 0x8 ;  /* 0x000000000008781c */ /* 0x000fe20000f21070 */
[----:B-1----:R-:W-:Y:S01]  /*0ad0*/  IMAD.WIDE R12, R15, 0x4, R12 ;  /* 0x000000040f0c7825 */ /* 0x002fe200078e020c */
[----:B------:R-:W-:-:S11]  /*0ae0*/  PLOP3.LUT P2, PT, P2, P0, PT, 0x80, 0x8 ;  /* 0x000000000008781c */ /* 0x000fd60001741070 */
[----:B------:R-:W0:Y:S01]  /*0af0*/  @P1 LDC.64 R10, c[0x0][0x388] ;  /* 0x0000e200ff0a1b82 */ /* 0x000e220000000a00 */
[C---:B------:R-:W-:Y:S02]  /*0b00*/  @P1 IADD3 R17, PT, PT, R7.reuse, UR9, RZ ;  /* 0x0000000907111c10 */ /* 0x040fe4000fffe0ff */
[----:B------:R-:W-:-:S05]  /*0b10*/  @P2 IADD3 R14, P3, PT, R7, UR9, RZ ;  /* 0x00000009070e2c10 */ /* 0x000fca000ff7e0ff */
[----:B------:R-:W1:Y:S01]  /*0b20*/  @P2 LDC.64 R8, c[0x0][0x388] ;  /* 0x0000e200ff082b82 */ /* 0x000e620000000a00 */
[----:B------:R-:W-:Y:S02]  /*0b30*/  @P2 IMAD.X R15, RZ, RZ, RZ, P3 ;  /* 0x000000ffff0f2224 */ /* 0x000fe400018e06ff */
[----:B0-----:R-:W-:Y:S02]  /*0b40*/  @P1 IMAD.WIDE.U32 R10, R17, 0x4, R10 ;  /* 0x00000004110a1825 */ /* 0x001fe400078e000a */
[----:B------:R-:W2:Y:S04]  /*0b50*/  @P2 LDG.E R17, desc[UR10][R12.64+0x4] ;  /* 0x0000040a0c112981 */ /* 0x000ea8000c1e1900 */
[----:B------:R-:W3:Y:S01]  /*0b60*/  @P1 LDG.E R11, desc[UR10][R10.64] ;  /* 0x0000000a0a0b1981 */ /* 0x000ee2000c1e1900 */
[----:B-1----:R-:W-:-:S04]  /*0b70*/  @P2 LEA R8, P3, R14, R8, 0x2 ;  /* 0x000000080e082211 */ /* 0x002fc800078610ff */
[----:B------:R-:W-:Y:S02]  /*0b80*/  @P2 LEA.HI.X R9, R14, R9, R15, 0x2, P3 ;  /* 0x000000090e092211 */ /* 0x000fe400018f140f */
[----:B------:R-:W3:Y:S04]  /*0b90*/  @P1 LDG.E R15, desc[UR10][R12.64] ;  /* 0x0000000a0c0f1981 */ /* 0x000ee8000c1e1900 */
[----:B------:R-:W2:Y:S01]  /*0ba0*/  @P2 LDG.E R8, desc[UR10][R8.64+0x4] ;  /* 0x0000040a08082981 */ /* 0x000ea2000c1e1900 */
[----:B------:R-:W-:Y:S02]  /*0bb0*/  VIADD R7, R7, 0x2 ;  /* 0x0000000207077836 */ /* 0x000fe40000000000 */
[----:B---3--:R-:W-:-:S04]  /*0bc0*/  @P1 FFMA R2, R11, R15, R2 ;  /* 0x0000000f0b021223 */ /* 0x008fc80000000002 */
[----:B--2---:R-:W-:-:S07]  /*0bd0*/  @P2 FFMA R2, R17, R8, R2 ;  /* 0x0000000811022223 */ /* 0x004fce0000000002 */
.L_x_46:
[----:B------:R-:W-:Y:S05]  /*0be0*/  BRA.U !UP2, `(.L_x_44) ;  /* 0x000000010a447547 */ /* 0x000fea000b800000 */
        /* <DEDUP_REMOVED lines=9> */
[----:B------:R-:W-:-:S05]  /*0c80*/  VIADD R15, R7, UR9 ;  /* 0x00000009070f7c36 */ /* 0x000fca0008000000 */
[----:B------:R-:W1:Y:S01]  /*0c90*/  LDC.64 R10, c[0x0][0x388] ;  /* 0x0000e200ff0a7b82 */ /* 0x000e620000000a00 */
[----:B0-----:R-:W-:-:S06]  /*0ca0*/  IMAD.WIDE R6, R13, 0x4, R8 ;  /* 0x000000040d067825 */ /* 0x001fcc00078e0208 */
[----:B------:R-:W2:Y:S01]  /*0cb0*/  LDG.E R7, desc[UR10][R6.64] ;  /* 0x0000000a06077981 */ /* 0x000ea2000c1e1900 */
[----:B-1----:R-:W-:-:S06]  /*0cc0*/  IMAD.WIDE.U32 R8, R15, 0x4, R10 ;  /* 0x000000040f087825 */ /* 0x002fcc00078e000a */
[----:B------:R-:W2:Y:S02]  /*0cd0*/  LDG.E R8, desc[UR10][R8.64] ;  /* 0x0000000a08087981 */ /* 0x000ea4000c1e1900 */
[----:B--2---:R-:W-:-:S07]  /*0ce0*/  FFMA R2, R7, R8, R2 ;  /* 0x0000000807027223 */ /* 0x004fce0000000002 */
.L_x_47:
[----:B------:R-:W-:Y:S05]  /*0cf0*/  BSYNC.RECONVERGENT B0 ;  /* 0x0000000000007941 */ /* 0x000fea0003800200 */
.L_x_44:
[----:B------:R-:W-:Y:S05]  /*0d00*/  BRA.U UP0, `(.L_x_48) ;  /* 0xfffffff500287547 */ /* 0x000fea000b83ffff */
.L_x_41:
[----:B------:R-:W0:Y:S01]  /*0d10*/  LDC.64 R4, c[0x0][0x390] ;  /* 0x0000e400ff047b82 */ /* 0x000e220000000a00 */
[----:B------:R-:W1:Y:S02]  /*0d20*/  LDCU UR8, c[0x0][0x3a4] ;  /* 0x00007480ff0877ac */ /* 0x000e640008000800 */
[----:B-1----:R-:W-:-:S04]  /*0d30*/  IMAD R3, R0, UR8, R3 ;  /* 0x0000000800037c24 */ /* 0x002fc8000f8e0203 */
[----:B0-----:R-:W-:-:S05]  /*0d40*/  IMAD.WIDE R4, R3, 0x4, R4 ;  /* 0x0000000403047825 */ /* 0x001fca00078e0204 */
[----:B------:R-:W-:Y:S01]  /*0d50*/  STG.E desc[UR10][R4.64], R2 ;  /* 0x0000000204007986 */ /* 0x000fe2000c10190a */
[----:B------:R-:W-:Y:S05]  /*0d60*/  EXIT ;  /* 0x000000000000794d */ /* 0x000fea0003800000 */
.L_x_49:
        /* <DEDUP_REMOVED lines=9> */
.L_x_55:


//--------------------- .nv.shared.reserved.0     --------------------------
	.section	.nv.shared.reserved.0,"aw",@nobits
	.weak		__nv_reservedSMEM_offset_0_alias
	.size		__nv_reservedSMEM_offset_0_alias, 0, 64
	.other		__nv_reservedSMEM_offset_0_alias,@"STO_CUDA_RESERVED_SHARED STV_DEFAULT"
__nv_reservedSMEM_offset_0_alias:
	.zero		0
	.zero		64


//--------------------- .nv.shared._Z13shared_conv2dPfS_S_iiiiiii --------------------------
	.section	.nv.shared._Z13shared_conv2dPfS_S_iiiiiii,"aw",@nobits
	.sectionflags	@""
	.align	4
.nv.shared._Z13shared_conv2dPfS_S_iiiiiii:
	.zero		3652


//--------------------- .nv.constant0._Z15winograd_conv2dPfS_S_iiii --------------------------
	.section	.nv.constant0._Z15winograd_conv2dPfS_S_iiii,"a",@progbits
	.sectionflags	@""
	.align	4
.nv.constant0._Z15winograd_conv2dPfS_S_iiii:
	.zero		936


//--------------------- .nv.constant0._Z16depthwise_conv2dPfS_S_iiii --------------------------
	.section	.nv.constant0._Z16depthwise_conv2dPfS_S_iiii,"a",@progbits
	.sectionflags	@""
	.align	4
.nv.constant0._Z16depthwise_conv2dPfS_S_iiii:
	.zero		936


//--------------------- .nv.constant0._Z23separable_conv_verticalPfS_S_iiii --------------------------
	.section	.nv.constant0._Z23separable_conv_verticalPfS_S_iiii,"a",@progbits
	.sectionflags	@""
	.align	4
.nv.constant0._Z23separable_conv_verticalPfS_S_iiii:
	.zero		936


//--------------------- .nv.constant0._Z25separable_conv_horizontalPfS_S_iiii --------------------------
	.section	.nv.constant0._Z25separable_conv_horizontalPfS_S_iiii,"a",@progbits
	.sectionflags	@""
	.align	4
.nv.constant0._Z25separable_conv_horizontalPfS_S_iiii:
	.zero		936


//--------------------- .nv.constant0._Z13shared_conv2dPfS_S_iiiiiii --------------------------
	.section	.nv.constant0._Z13shared_conv2dPfS_S_iiiiiii,"a",@progbits
	.sectionflags	@""
	.align	4
.nv.constant0._Z13shared_conv2dPfS_S_iiiiiii:
	.zero		948


//--------------------- .nv.constant0._Z12naive_conv2dPfS_S_iiiiiii --------------------------
	.section	.nv.constant0._Z12naive_conv2dPfS_S_iiiiiii,"a",@progbits
	.sectionflags	@""
	.align	4
.nv.constant0._Z12naive_conv2dPfS_S_iiiiiii:
	.zero		948


//--------------------- SYMBOLS --------------------------

	.type		.nv.reservedSmem.offset0,@object
	.size		.nv.reservedSmem.offset0,0x4
	.type		.nv.reservedSmem.cap,@object
	.size		.nv.reservedSmem.cap,0x4
